//
// Generated by NVIDIA NVVM Compiler
//
// Compiler Build ID: CL-36424714
// Cuda compilation tools, release 13.0, V13.0.88
// Based on NVVM 20.0.0
//

.version 9.0
.target sm_100
.address_size 64

	// .globl	_Z19passwordCrackKernelPc
.global .align 4 .b8 s_table[256] = {7, 0, 0, 0, 12, 0, 0, 0, 17, 0, 0, 0, 22, 0, 0, 0, 7, 0, 0, 0, 12, 0, 0, 0, 17, 0, 0, 0, 22, 0, 0, 0, 7, 0, 0, 0, 12, 0, 0, 0, 17, 0, 0, 0, 22, 0, 0, 0, 7, 0, 0, 0, 12, 0, 0, 0, 17, 0, 0, 0, 22, 0, 0, 0, 5, 0, 0, 0, 9, 0, 0, 0, 14, 0, 0, 0, 20, 0, 0, 0, 5, 0, 0, 0, 9, 0, 0, 0, 14, 0, 0, 0, 20, 0, 0, 0, 5, 0, 0, 0, 9, 0, 0, 0, 14, 0, 0, 0, 20, 0, 0, 0, 5, 0, 0, 0, 9, 0, 0, 0, 14, 0, 0, 0, 20, 0, 0, 0, 4, 0, 0, 0, 11, 0, 0, 0, 16, 0, 0, 0, 23, 0, 0, 0, 4, 0, 0, 0, 11, 0, 0, 0, 16, 0, 0, 0, 23, 0, 0, 0, 4, 0, 0, 0, 11, 0, 0, 0, 16, 0, 0, 0, 23, 0, 0, 0, 4, 0, 0, 0, 11, 0, 0, 0, 16, 0, 0, 0, 23, 0, 0, 0, 6, 0, 0, 0, 10, 0, 0, 0, 15, 0, 0, 0, 21, 0, 0, 0, 6, 0, 0, 0, 10, 0, 0, 0, 15, 0, 0, 0, 21, 0, 0, 0, 6, 0, 0, 0, 10, 0, 0, 0, 15, 0, 0, 0, 21, 0, 0, 0, 6, 0, 0, 0, 10, 0, 0, 0, 15, 0, 0, 0, 21};
.global .align 4 .b8 k_table[256] = {120, 164, 106, 215, 86, 183, 199, 232, 219, 112, 32, 36, 238, 206, 189, 193, 175, 15, 124, 245, 42, 198, 135, 71, 19, 70, 48, 168, 1, 149, 70, 253, 216, 152, 128, 105, 175, 247, 68, 139, 177, 91, 255, 255, 190, 215, 92, 137, 34, 17, 144, 107, 147, 113, 152, 253, 142, 67, 121, 166, 33, 8, 180, 73, 98, 37, 30, 246, 64, 179, 64, 192, 81, 90, 94, 38, 170, 199, 182, 233, 93, 16, 47, 214, 83, 20, 68, 2, 129, 230, 161, 216, 200, 251, 211, 231, 230, 205, 225, 33, 214, 7, 55, 195, 135, 13, 213, 244, 237, 20, 90, 69, 5, 233, 227, 169, 248, 163, 239, 252, 217, 2, 111, 103, 138, 76, 42, 141, 66, 57, 250, 255, 129, 246, 113, 135, 34, 97, 157, 109, 12, 56, 229, 253, 68, 234, 190, 164, 169, 207, 222, 75, 96, 75, 187, 246, 112, 188, 191, 190, 198, 126, 155, 40, 250, 39, 161, 234, 133, 48, 239, 212, 5, 29, 136, 4, 57, 208, 212, 217, 229, 153, 219, 230, 248, 124, 162, 31, 101, 86, 172, 196, 68, 34, 41, 244, 151, 255, 42, 67, 167, 35, 148, 171, 57, 160, 147, 252, 195, 89, 91, 101, 146, 204, 12, 143, 125, 244, 239, 255, 209, 93, 132, 133, 79, 126, 168, 111, 224, 230, 44, 254, 20, 67, 1, 163, 161, 17, 8, 78, 130, 126, 83, 247, 53, 242, 58, 189, 187, 210, 215, 42, 145, 211, 134, 235};
.global .align 4 .b8 digests_4letters[160] = {145, 46, 200, 3, 178, 206, 73, 228, 165, 65, 6, 141, 73, 90, 181, 112, 57, 70, 111, 226, 43, 6, 42, 52, 207, 224, 159, 60, 200, 194, 72, 104, 69, 85, 35, 216, 106, 138, 26, 183, 199, 211, 50, 8, 254, 2, 25, 231, 231, 155, 236, 143, 158, 47, 248, 161, 56, 41, 56, 247, 19, 84, 88, 204, 75, 8, 59, 40, 90, 139, 133, 161, 230, 2, 86, 69, 218, 211, 156, 227, 242, 160, 255, 232, 62, 200, 212, 79, 43, 228, 182, 36, 176, 244, 125, 222, 133, 141, 65, 201, 227, 151, 184, 250, 52, 187, 4, 109, 128, 85, 242, 118, 149, 204, 107, 74, 197, 171, 222, 173, 199, 75, 115, 168, 186, 114, 0, 217, 124, 19, 174, 164, 125, 110, 109, 222, 253, 98, 210, 192, 6, 83, 178, 164, 62, 24, 103, 245, 174, 232, 48, 69, 119, 95, 190, 53, 94, 106, 60, 225};
.global .align 4 .u32 pwd_num;

.visible .entry _Z19passwordCrackKernelPc(
	.param .u64 .ptr .align 1 _Z19passwordCrackKernelPc_param_0
)
{
	.local .align 16 .b8 	__local_depot0[64];
	.reg .b64 	%SP;
	.reg .b64 	%SPL;
	.reg .pred 	%p<85>;
	.reg .b32 	%r<228>;
	.reg .b64 	%rd<38>;

	mov.u64 	%SPL, __local_depot0;
	ld.param.u64 	%rd3, [_Z19passwordCrackKernelPc_param_0];
	cvta.to.global.u64 	%rd1, %rd3;
	add.u64 	%rd2, %SPL, 0;
	mov.u32 	%r1, %ctaid.x;
	mov.u32 	%r2, %ctaid.y;
	mov.u32 	%r3, %tid.x;
	mov.u32 	%r4, %tid.y;
	add.s32 	%r20, %r1, %r2;
	add.s32 	%r21, %r20, %r3;
	add.s32 	%r22, %r21, %r4;
	setp.gt.u32 	%p1, %r22, 100;
	@%p1 bra 	$L__BB0_23;
	add.s32 	%r28, %r1, 97;
	and.b32  	%r29, %r28, 255;
	shl.b32 	%r30, %r2, 8;
	add.s32 	%r31, %r30, 24832;
	and.b32  	%r32, %r31, 65280;
	or.b32  	%r33, %r32, %r29;
	shl.b32 	%r34, %r3, 16;
	add.s32 	%r35, %r34, 6356992;
	and.b32  	%r36, %r35, 16711680;
	or.b32  	%r37, %r33, %r36;
	shl.b32 	%r38, %r4, 24;
	or.b32  	%r39, %r38, %r37;
	add.s32 	%r5, %r39, 1627389952;
	mov.b32 	%r223, 0;
	st.local.v4.u32 	[%rd2+16], {%r223, %r223, %r223, %r223};
	st.local.v4.u32 	[%rd2+32], {%r223, %r223, %r223, %r223};
	mov.b32 	%r40, 128;
	st.local.v4.u32 	[%rd2], {%r5, %r40, %r223, %r223};
	mov.b32 	%r41, 32;
	st.local.v4.u32 	[%rd2+48], {%r223, %r223, %r41, %r223};
	mov.b32 	%r227, 1732584193;
	mov.b32 	%r226, -271733879;
	mov.b32 	%r225, -1732584194;
	mov.b32 	%r224, 271733878;
	mov.u64 	%rd6, k_table;
	mov.u64 	%rd10, s_table;
$L__BB0_2:
	and.b32  	%r42, %r225, %r226;
	not.b32 	%r43, %r226;
	and.b32  	%r44, %r224, %r43;
	or.b32  	%r45, %r44, %r42;
	and.b32  	%r46, %r224, %r226;
	not.b32 	%r47, %r224;
	and.b32  	%r48, %r225, %r47;
	or.b32  	%r49, %r46, %r48;
	xor.b32  	%r50, %r225, %r226;
	xor.b32  	%r51, %r50, %r224;
	or.b32  	%r52, %r226, %r47;
	xor.b32  	%r53, %r52, %r225;
	mul.lo.s32 	%r54, %r223, 7;
	setp.lt.u32 	%p2, %r223, 48;
	mul.lo.s32 	%r55, %r223, 3;
	add.s32 	%r56, %r55, 5;
	selp.b32 	%r57, %r51, %r53, %p2;
	selp.b32 	%r58, %r56, %r54, %p2;
	setp.lt.u32 	%p3, %r223, 32;
	mul.lo.s32 	%r59, %r223, 5;
	add.s32 	%r60, %r59, 1;
	selp.b32 	%r61, %r49, %r57, %p3;
	selp.b32 	%r62, %r60, %r58, %p3;
	and.b32  	%r63, %r62, 13;
	setp.lt.u32 	%p4, %r223, 16;
	selp.b32 	%r64, %r45, %r61, %p4;
	selp.b32 	%r65, %r223, %r63, %p4;
	add.s32 	%r66, %r64, %r227;
	mul.wide.u32 	%rd5, %r223, 4;
	add.s64 	%rd7, %rd6, %rd5;
	ld.global.nc.u32 	%r67, [%rd7];
	add.s32 	%r68, %r66, %r67;
	mul.wide.u32 	%rd8, %r65, 4;
	add.s64 	%rd9, %rd2, %rd8;
	ld.local.u32 	%r69, [%rd9];
	add.s32 	%r70, %r68, %r69;
	add.s64 	%rd11, %rd10, %rd5;
	ld.global.nc.u32 	%r71, [%rd11];
	shl.b32 	%r72, %r70, %r71;
	sub.s32 	%r73, 32, %r71;
	shr.u32 	%r74, %r70, %r73;
	add.s32 	%r75, %r72, %r226;
	add.s32 	%r227, %r75, %r74;
	shl.b32 	%r76, %r223, 2;
	sub.s32 	%r77, %r60, %r76;
	and.b32  	%r78, %r226, %r227;
	not.b32 	%r79, %r227;
	and.b32  	%r80, %r225, %r79;
	or.b32  	%r81, %r80, %r78;
	and.b32  	%r82, %r225, %r227;
	not.b32 	%r83, %r225;
	and.b32  	%r84, %r226, %r83;
	or.b32  	%r85, %r82, %r84;
	xor.b32  	%r86, %r226, %r227;
	xor.b32  	%r87, %r86, %r225;
	or.b32  	%r88, %r227, %r83;
	xor.b32  	%r89, %r88, %r226;
	add.s32 	%r90, %r54, 7;
	setp.lt.u32 	%p5, %r223, 47;
	xor.b32  	%r91, %r55, 8;
	selp.b32 	%r92, %r87, %r89, %p5;
	selp.b32 	%r93, %r91, %r90, %p5;
	setp.lt.u32 	%p6, %r223, 31;
	add.s32 	%r94, %r59, 6;
	selp.b32 	%r95, %r85, %r92, %p6;
	selp.b32 	%r96, %r94, %r93, %p6;
	and.b32  	%r97, %r96, 15;
	setp.lt.u32 	%p7, %r223, 15;
	selp.b32 	%r98, %r81, %r95, %p7;
	selp.b32 	%r99, %r77, %r97, %p7;
	add.s32 	%r100, %r98, %r224;
	ld.global.nc.u32 	%r101, [%rd7+4];
	add.s32 	%r102, %r100, %r101;
	mul.wide.u32 	%rd12, %r99, 4;
	add.s64 	%rd13, %rd2, %rd12;
	ld.local.u32 	%r103, [%rd13];
	add.s32 	%r104, %r102, %r103;
	ld.global.nc.u32 	%r105, [%rd11+4];
	shl.b32 	%r106, %r104, %r105;
	sub.s32 	%r107, 32, %r105;
	shr.u32 	%r108, %r104, %r107;
	add.s32 	%r109, %r106, %r227;
	add.s32 	%r224, %r109, %r108;
	add.s32 	%r110, %r77, 1;
	and.b32  	%r111, %r227, %r224;
	not.b32 	%r112, %r224;
	and.b32  	%r113, %r226, %r112;
	or.b32  	%r114, %r113, %r111;
	and.b32  	%r115, %r226, %r224;
	and.b32  	%r116, %r227, %r43;
	or.b32  	%r117, %r115, %r116;
	xor.b32  	%r118, %r227, %r224;
	xor.b32  	%r119, %r118, %r226;
	or.b32  	%r120, %r224, %r43;
	xor.b32  	%r121, %r120, %r227;
	add.s32 	%r122, %r54, 14;
	setp.lt.u32 	%p8, %r223, 46;
	add.s32 	%r123, %r55, 11;
	selp.b32 	%r124, %r119, %r121, %p8;
	selp.b32 	%r125, %r123, %r122, %p8;
	setp.lt.u32 	%p9, %r223, 30;
	add.s32 	%r126, %r59, 11;
	selp.b32 	%r127, %r117, %r124, %p9;
	selp.b32 	%r128, %r126, %r125, %p9;
	and.b32  	%r129, %r128, 15;
	setp.lt.u32 	%p10, %r223, 14;
	selp.b32 	%r130, %r114, %r127, %p10;
	selp.b32 	%r131, %r110, %r129, %p10;
	add.s32 	%r132, %r130, %r225;
	ld.global.nc.u32 	%r133, [%rd7+8];
	add.s32 	%r134, %r132, %r133;
	mul.wide.u32 	%rd14, %r131, 4;
	add.s64 	%rd15, %rd2, %rd14;
	ld.local.u32 	%r135, [%rd15];
	add.s32 	%r136, %r134, %r135;
	ld.global.nc.u32 	%r137, [%rd11+8];
	shl.b32 	%r138, %r136, %r137;
	sub.s32 	%r139, 32, %r137;
	shr.u32 	%r140, %r136, %r139;
	add.s32 	%r141, %r138, %r224;
	add.s32 	%r225, %r141, %r140;
	add.s32 	%r142, %r77, 2;
	and.b32  	%r143, %r224, %r225;
	not.b32 	%r144, %r225;
	and.b32  	%r145, %r227, %r144;
	or.b32  	%r146, %r145, %r143;
	and.b32  	%r147, %r227, %r225;
	and.b32  	%r148, %r224, %r79;
	or.b32  	%r149, %r147, %r148;
	xor.b32  	%r150, %r224, %r225;
	xor.b32  	%r151, %r150, %r227;
	or.b32  	%r152, %r225, %r79;
	xor.b32  	%r153, %r152, %r224;
	add.s32 	%r154, %r54, 5;
	setp.lt.u32 	%p11, %r223, 45;
	add.s32 	%r155, %r55, 14;
	selp.b32 	%r156, %r151, %r153, %p11;
	selp.b32 	%r157, %r155, %r154, %p11;
	setp.lt.u32 	%p12, %r223, 29;
	selp.b32 	%r158, %r149, %r156, %p12;
	selp.b32 	%r159, %r59, %r157, %p12;
	and.b32  	%r160, %r159, 15;
	setp.lt.u32 	%p13, %r223, 13;
	selp.b32 	%r161, %r146, %r158, %p13;
	selp.b32 	%r162, %r142, %r160, %p13;
	add.s32 	%r163, %r161, %r226;
	ld.global.nc.u32 	%r164, [%rd7+12];
	add.s32 	%r165, %r163, %r164;
	mul.wide.u32 	%rd16, %r162, 4;
	add.s64 	%rd17, %rd2, %rd16;
	ld.local.u32 	%r166, [%rd17];
	add.s32 	%r167, %r165, %r166;
	ld.global.nc.u32 	%r168, [%rd11+12];
	shl.b32 	%r169, %r167, %r168;
	sub.s32 	%r170, 32, %r168;
	shr.u32 	%r171, %r167, %r170;
	add.s32 	%r172, %r169, %r225;
	add.s32 	%r226, %r172, %r171;
	add.s32 	%r223, %r77, 3;
	setp.ne.s32 	%p14, %r223, 64;
	@%p14 bra 	$L__BB0_2;
	add.s32 	%r16, %r227, 1732584193;
	add.s32 	%r17, %r226, -271733879;
	add.s32 	%r18, %r225, -1732584194;
	add.s32 	%r19, %r224, 271733878;
	setp.ne.s32 	%p15, %r16, 63450769;
	setp.ne.s32 	%p16, %r17, -464925006;
	or.pred  	%p17, %p15, %p16;
	setp.ne.s32 	%p18, %r18, -1928969819;
	or.pred  	%p19, %p17, %p18;
	setp.ne.s32 	%p20, %r19, 1890933321;
	or.pred  	%p21, %p19, %p20;
	@%p21 bra 	$L__BB0_5;
	ld.global.s32 	%rd18, [pwd_num];
	add.s64 	%rd19, %rd1, %rd18;
	shr.u32 	%r173, %r5, 24;
	st.global.u8 	[%rd19+3], %r173;
	shr.u32 	%r174, %r5, 16;
	st.global.u8 	[%rd19+2], %r174;
	shr.u32 	%r175, %r5, 8;
	st.global.u8 	[%rd19+1], %r175;
	st.global.u8 	[%rd19], %r5;
	ld.global.u32 	%r176, [pwd_num];
	add.s32 	%r177, %r176, 4;
	st.global.u32 	[pwd_num], %r177;
$L__BB0_5:
	setp.ne.s32 	%p22, %r16, -496024007;
	setp.ne.s32 	%p23, %r17, 875169323;
	or.pred  	%p24, %p22, %p23;
	setp.ne.s32 	%p25, %r18, 1017110735;
	or.pred  	%p26, %p24, %p25;
	setp.ne.s32 	%p27, %r19, 1749598920;
	or.pred  	%p28, %p26, %p27;
	@%p28 bra 	$L__BB0_7;
	ld.global.s32 	%rd20, [pwd_num];
	add.s64 	%rd21, %rd1, %rd20;
	shr.u32 	%r178, %r5, 24;
	st.global.u8 	[%rd21+3], %r178;
	shr.u32 	%r179, %r5, 16;
	st.global.u8 	[%rd21+2], %r179;
	shr.u32 	%r180, %r5, 8;
	st.global.u8 	[%rd21+1], %r180;
	st.global.u8 	[%rd21], %r5;
	ld.global.u32 	%r181, [pwd_num];
	add.s32 	%r182, %r181, 4;
	st.global.u32 	[pwd_num], %r182;
$L__BB0_7:
	setp.ne.s32 	%p29, %r16, -668773051;
	setp.ne.s32 	%p30, %r17, -1222997398;
	or.pred  	%p31, %p29, %p30;
	setp.ne.s32 	%p32, %r18, 137548743;
	or.pred  	%p33, %p31, %p32;
	setp.ne.s32 	%p34, %r19, -417791234;
	or.pred  	%p35, %p33, %p34;
	@%p35 bra 	$L__BB0_9;
	ld.global.s32 	%rd22, [pwd_num];
	add.s64 	%rd23, %rd1, %rd22;
	shr.u32 	%r183, %r5, 24;
	st.global.u8 	[%rd23+3], %r183;
	shr.u32 	%r184, %r5, 16;
	st.global.u8 	[%rd23+2], %r184;
	shr.u32 	%r185, %r5, 8;
	st.global.u8 	[%rd23+1], %r185;
	st.global.u8 	[%rd23], %r5;
	ld.global.u32 	%r186, [pwd_num];
	add.s32 	%r187, %r186, 4;
	st.global.u32 	[pwd_num], %r187;
$L__BB0_9:
	setp.ne.s32 	%p36, %r16, -1880319001;
	setp.ne.s32 	%p37, %r17, -1577570402;
	or.pred  	%p38, %p36, %p37;
	setp.ne.s32 	%p39, %r18, -147314376;
	or.pred  	%p40, %p38, %p39;
	setp.ne.s32 	%p41, %r19, -866626541;
	or.pred  	%p42, %p40, %p41;
	@%p42 bra 	$L__BB0_11;
	ld.global.s32 	%rd24, [pwd_num];
	add.s64 	%rd25, %rd1, %rd24;
	shr.u32 	%r188, %r5, 24;
	st.global.u8 	[%rd25+3], %r188;
	shr.u32 	%r189, %r5, 16;
	st.global.u8 	[%rd25+2], %r189;
	shr.u32 	%r190, %r5, 8;
	st.global.u8 	[%rd25+1], %r190;
	st.global.u8 	[%rd25], %r5;
	ld.global.u32 	%r191, [pwd_num];
	add.s32 	%r192, %r191, 4;
	st.global.u32 	[pwd_num], %r192;
$L__BB0_11:
	setp.ne.s32 	%p43, %r16, 674957387;
	setp.ne.s32 	%p44, %r17, -1585083558;
	or.pred  	%p45, %p43, %p44;
	setp.ne.s32 	%p46, %r18, 1163264742;
	or.pred  	%p47, %p45, %p46;
	setp.ne.s32 	%p48, %r19, -476261414;
	or.pred  	%p49, %p47, %p48;
	@%p49 bra 	$L__BB0_13;
	ld.global.s32 	%rd26, [pwd_num];
	add.s64 	%rd27, %rd1, %rd26;
	shr.u32 	%r193, %r5, 24;
	st.global.u8 	[%rd27+3], %r193;
	shr.u32 	%r194, %r5, 16;
	st.global.u8 	[%rd27+2], %r194;
	shr.u32 	%r195, %r5, 8;
	st.global.u8 	[%rd27+1], %r195;
	st.global.u8 	[%rd27], %r5;
	ld.global.u32 	%r196, [pwd_num];
	add.s32 	%r197, %r196, 4;
	st.global.u32 	[pwd_num], %r197;
$L__BB0_13:
	setp.ne.s32 	%p50, %r16, -385900302;
	setp.ne.s32 	%p51, %r17, 1339344958;
	or.pred  	%p52, %p50, %p51;
	setp.ne.s32 	%p53, %r18, 615965739;
	or.pred  	%p54, %p52, %p53;
	setp.ne.s32 	%p55, %r19, -562170704;
	or.pred  	%p56, %p54, %p55;
	@%p56 bra 	$L__BB0_15;
	ld.global.s32 	%rd28, [pwd_num];
	add.s64 	%rd29, %rd1, %rd28;
	shr.u32 	%r198, %r5, 24;
	st.global.u8 	[%rd29+3], %r198;
	shr.u32 	%r199, %r5, 16;
	st.global.u8 	[%rd29+2], %r199;
	shr.u32 	%r200, %r5, 8;
	st.global.u8 	[%rd29+1], %r200;
	st.global.u8 	[%rd29], %r5;
	ld.global.u32 	%r201, [pwd_num];
	add.s32 	%r202, %r201, 4;
	st.global.u32 	[pwd_num], %r202;
$L__BB0_15:
	setp.ne.s32 	%p57, %r16, -918450811;
	setp.ne.s32 	%p58, %r17, -88565789;
	or.pred  	%p59, %p57, %p58;
	setp.ne.s32 	%p60, %r18, 1829026612;
	or.pred  	%p61, %p59, %p60;
	setp.ne.s32 	%p62, %r19, 1995593088;
	or.pred  	%p63, %p61, %p62;
	@%p63 bra 	$L__BB0_17;
	ld.global.s32 	%rd30, [pwd_num];
	add.s64 	%rd31, %rd1, %rd30;
	shr.u32 	%r203, %r5, 24;
	st.global.u8 	[%rd31+3], %r203;
	shr.u32 	%r204, %r5, 16;
	st.global.u8 	[%rd31+2], %r204;
	shr.u32 	%r205, %r5, 8;
	st.global.u8 	[%rd31+1], %r205;
	st.global.u8 	[%rd31], %r5;
	ld.global.u32 	%r206, [pwd_num];
	add.s32 	%r207, %r206, 4;
	st.global.u32 	[pwd_num], %r207;
$L__BB0_17:
	setp.ne.s32 	%p64, %r16, 1248578709;
	setp.ne.s32 	%p65, %r17, -1377915963;
	or.pred  	%p66, %p64, %p65;
	setp.ne.s32 	%p67, %r18, -1468838969;
	or.pred  	%p68, %p66, %p67;
	setp.ne.s32 	%p69, %r19, -654282054;
	or.pred  	%p70, %p68, %p69;
	@%p70 bra 	$L__BB0_19;
	ld.global.s32 	%rd32, [pwd_num];
	add.s64 	%rd33, %rd1, %rd32;
	shr.u32 	%r208, %r5, 24;
	st.global.u8 	[%rd33+3], %r208;
	shr.u32 	%r209, %r5, 16;
	st.global.u8 	[%rd33+2], %r209;
	shr.u32 	%r210, %r5, 8;
	st.global.u8 	[%rd33+1], %r210;
	st.global.u8 	[%rd33], %r5;
	ld.global.u32 	%r211, [pwd_num];
	add.s32 	%r212, %r211, 4;
	st.global.u32 	[pwd_num], %r212;
$L__BB0_19:
	setp.ne.s32 	%p71, %r16, -1532095620;
	setp.ne.s32 	%p72, %r17, -563253635;
	or.pred  	%p73, %p71, %p72;
	setp.ne.s32 	%p74, %r18, -1059953923;
	or.pred  	%p75, %p73, %p74;
	setp.ne.s32 	%p76, %r19, -1531817210;
	or.pred  	%p77, %p75, %p76;
	@%p77 bra 	$L__BB0_21;
	ld.global.s32 	%rd34, [pwd_num];
	add.s64 	%rd35, %rd1, %rd34;
	shr.u32 	%r213, %r5, 24;
	st.global.u8 	[%rd35+3], %r213;
	shr.u32 	%r214, %r5, 16;
	st.global.u8 	[%rd35+2], %r214;
	shr.u32 	%r215, %r5, 8;
	st.global.u8 	[%rd35+1], %r215;
	st.global.u8 	[%rd35], %r5;
	ld.global.u32 	%r216, [pwd_num];
	add.s32 	%r217, %r216, 4;
	st.global.u32 	[pwd_num], %r217;
$L__BB0_21:
	setp.ne.s32 	%p78, %r16, -177792962;
	setp.ne.s32 	%p79, %r17, 1160833198;
	or.pred  	%p80, %p78, %p79;
	setp.ne.s32 	%p81, %r18, 901668727;
	or.pred  	%p82, %p80, %p81;
	setp.ne.s32 	%p83, %r19, -516134306;
	or.pred  	%p84, %p82, %p83;
	@%p84 bra 	$L__BB0_23;
	ld.global.s32 	%rd36, [pwd_num];
	add.s64 	%rd37, %rd1, %rd36;
	shr.u32 	%r218, %r5, 24;
	st.global.u8 	[%rd37+3], %r218;
	shr.u32 	%r219, %r5, 16;
	st.global.u8 	[%rd37+2], %r219;
	shr.u32 	%r220, %r5, 8;
	st.global.u8 	[%rd37+1], %r220;
	st.global.u8 	[%rd37], %r5;
	ld.global.u32 	%r221, [pwd_num];
	add.s32 	%r222, %r221, 4;
	st.global.u32 	[pwd_num], %r222;
$L__BB0_23:
	ret;

}


// ===== COMPILED SASS (sm_100) =====

	.target	sm_100

	.elftype	@"ET_EXEC"


//--------------------- .note.nv.tkinfo           --------------------------
	.section	.note.nv.tkinfo,"",@"SHT_NOTE"
	.sectionflags	@"SHF_NOTE_NV_TKINFO"
	.tkinfo
        /*0018*/ 	.word	0x00000002
        /*0030*/ 	.string	""
        /*0030*/ 	.string	"ptxas"
        /*0030*/ 	.string	"Cuda compilation tools, release 13.0, V13.0.88"
        /*0030*/ 	.string	"Build cuda_13.0.r13.0/compiler.36424714_0"
        /*0030*/ 	.string	"-arch sm_100 -m 64 "



//--------------------- .note.nv.cuinfo           --------------------------
	.section	.note.nv.cuinfo,"",@"SHT_NOTE"
	.sectionflags	@"SHF_NOTE_NV_CUINFO"
        /*0018*/ 	.short	0x0002
        /*001a*/ 	.short	0x0064
        /*001c*/ 	.short	0x0082
	.zero		2


//--------------------- .nv.info                  --------------------------
	.section	.nv.info,"",@"SHT_CUDA_INFO"
	.align	4


	//----- nvinfo : EIATTR_REGCOUNT
	.align		4
        /*0000*/ 	.byte	0x04, 0x2f
        /*0002*/ 	.short	(.L_5 - .L_4)
	.align		4
.L_4:
        /*0004*/ 	.word	index@(_Z19passwordCrackKernelPc)
        /*0008*/ 	.word	0x0000001c


	//----- nvinfo : EIATTR_FRAME_SIZE
	.align		4
.L_5:
        /*000c*/ 	.byte	0x04, 0x11
        /*000e*/ 	.short	(.L_7 - .L_6)
	.align		4
.L_6:
        /*0010*/ 	.word	index@(_Z19passwordCrackKernelPc)
        /*0014*/ 	.word	0x00000000


	//----- nvinfo : EIATTR_MIN_STACK_SIZE
	.align		4
.L_7:
        /*0018*/ 	.byte	0x04, 0x12
        /*001a*/ 	.short	(.L_9 - .L_8)
	.align		4
.L_8:
        /*001c*/ 	.word	index@(_Z19passwordCrackKernelPc)
        /*0020*/ 	.word	0x00000000
.L_9:


//--------------------- .nv.compat                --------------------------
	.section	.nv.compat,"",@"SHT_CUDA_COMPAT_INFO"
	.align	4
        /*0000*/ 	.byte	0x02, 0x09, 0x00, 0x00, 0x02, 0x02, 0x01, 0x00, 0x02, 0x05, 0x05, 0x00, 0x03, 0x07, 0x01, 0x01
        /*0010*/ 	.byte	0x02, 0x03, 0x00, 0x00, 0x02, 0x06, 0x01, 0x00, 0x04, 0x0b, 0x08, 0x00, 0x09, 0x00, 0x00, 0x00
        /*0020*/ 	.byte	0x00, 0x00, 0x00, 0x00


//--------------------- .nv.info._Z19passwordCrackKernelPc --------------------------
	.section	.nv.info._Z19passwordCrackKernelPc,"",@"SHT_CUDA_INFO"
	.sectionflags	@""
	.align	4


	//----- nvinfo : EIATTR_CUDA_API_VERSION
	.align		4
        /*0000*/ 	.byte	0x04, 0x37
        /*0002*/ 	.short	(.L_11 - .L_10)
.L_10:
        /*0004*/ 	.word	0x00000082


	//----- nvinfo : EIATTR_KPARAM_INFO
	.align		4
.L_11:
        /*0008*/ 	.byte	0x04, 0x17
        /*000a*/ 	.short	(.L_13 - .L_12)
.L_12:
        /*000c*/ 	.word	0x00000000
        /*0010*/ 	.short	0x0000
        /*0012*/ 	.short	0x0000
        /*0014*/ 	.byte	0x00, 0xf5, 0x21, 0x00


	//----- nvinfo : EIATTR_SPARSE_MMA_MASK
	.align		4
.L_13:
        /*0018*/ 	.byte	0x03, 0x50
        /*001a*/ 	.short	0x0000


	//----- nvinfo : EIATTR_MAXREG_COUNT
	.align		4
        /*001c*/ 	.byte	0x03, 0x1b
        /*001e*/ 	.short	0x00ff


	//----- nvinfo : EIATTR_MERCURY_ISA_VERSION
	.align		4
        /*0020*/ 	.byte	0x03, 0x5f
        /*0022*/ 	.short	0x0101


	//----- nvinfo : EIATTR_VRC_CTA_INIT_COUNT
	.align		4
        /*0024*/ 	.byte	0x02, 0x4a
	.zero		1
	.zero		1


	//----- nvinfo : EIATTR_EXIT_INSTR_OFFSETS
	.align		4
        /*0028*/ 	.byte	0x04, 0x1c
        /*002a*/ 	.short	(.L_15 - .L_14)


	//   ....[0]....
.L_14:
        /*002c*/ 	.word	0x00000080


	//   ....[1]....
        /*0030*/ 	.word	0x00001bc0


	//   ....[2]....
        /*0034*/ 	.word	0x00001cc0


	//----- nvinfo : EIATTR_CBANK_PARAM_SIZE
	.align		4
.L_15:
        /*0038*/ 	.byte	0x03, 0x19
        /*003a*/ 	.short	0x0008


	//----- nvinfo : EIATTR_PARAM_CBANK
	.align		4
        /*003c*/ 	.byte	0x04, 0x0a
        /*003e*/ 	.short	(.L_17 - .L_16)
	.align		4
.L_16:
        /*0040*/ 	.word	index@(.nv.constant0._Z19passwordCrackKernelPc)
        /*0044*/ 	.short	0x0380
        /*0046*/ 	.short	0x0008


	//----- nvinfo : EIATTR_SW_WAR
	.align		4
.L_17:
        /*0048*/ 	.byte	0x04, 0x36
        /*004a*/ 	.short	(.L_19 - .L_18)
.L_18:
        /*004c*/ 	.word	0x00000008
.L_19:


//--------------------- .nv.callgraph             --------------------------
	.section	.nv.callgraph,"",@"SHT_CUDA_CALLGRAPH"
	.align	4
	.sectionentsize	8
	.align		4
        /*0000*/ 	.word	0x00000000
	.align		4
        /*0004*/ 	.word	0xffffffff
	.align		4
        /*0008*/ 	.word	0x00000000
	.align		4
        /*000c*/ 	.word	0xfffffffe
	.align		4
        /*0010*/ 	.word	0x00000000
	.align		4
        /*0014*/ 	.word	0xfffffffd
	.align		4
        /*0018*/ 	.word	0x00000000
	.align		4
        /*001c*/ 	.word	0xfffffffc


//--------------------- .nv.constant4             --------------------------
	.section	.nv.constant4,"a",@progbits
	.align	8
	.align		8
.nv.constant4:
        /*0000*/ 	.dword	s_table
	.align		8
        /*0008*/ 	.dword	k_table
	.align		8
        /*0010*/ 	.dword	digests_4letters
	.align		8
        /*0018*/ 	.dword	pwd_num


//--------------------- .text._Z19passwordCrackKernelPc --------------------------
	.section	.text._Z19passwordCrackKernelPc,"ax",@progbits
	.align	128
        .global         _Z19passwordCrackKernelPc
        .type           _Z19passwordCrackKernelPc,@function
        .size           _Z19passwordCrackKernelPc,(.L_x_2 - _Z19passwordCrackKernelPc)
        .other          _Z19passwordCrackKernelPc,@"STO_CUDA_ENTRY STV_DEFAULT"
_Z19passwordCrackKernelPc:
.text._Z19passwordCrackKernelPc:
[----:B------:R-:W-:Y:S01]  /*0000*/  LDC R1, c[0x0][0x37c] ;  /* 0x0000df00ff017b82 */ /* 0x000fe20000000800 */
[----:B------:R-:W0:Y:S01]  /*0010*/  S2R R3, SR_CTAID.X ;  /* 0x0000000000037919 */ /* 0x000e220000002500 */
[----:B------:R-:W0:Y:S01]  /*0020*/  S2R R2, SR_CTAID.Y ;  /* 0x0000000000027919 */ /* 0x000e220000002600 */
[----:B------:R-:W0:Y:S01]  /*0030*/  S2R R7, SR_TID.X ;  /* 0x0000000000077919 */ /* 0x000e220000002100 */
[----:B------:R-:W1:Y:S01]  /*0040*/  S2R R9, SR_TID.Y ;  /* 0x0000000000097919 */ /* 0x000e620000002200 */
[----:B0-----:R-:W-:-:S05]  /*0050*/  IADD3 R0, PT, PT, R7, R3, R2 ;  /* 0x0000000307007210 */ /* 0x001fca0007ffe002 */
[----:B-1----:R-:W-:-:S05]  /*0060*/  IMAD.IADD R0, R0, 0x1, R9 ;  /* 0x0000000100007824 */ /* 0x002fca00078e0209 */
[----:B------:R-:W-:-:S13]  /*0070*/  ISETP.GT.U32.AND P0, PT, R0, 0x64, PT ;  /* 0x000000640000780c */ /* 0x000fda0003f04070 */
[----:B------:R-:W-:Y:S05]  /*0080*/  @P0 EXIT ;  /* 0x000000000000094d */ /* 0x000fea0003800000 */
[----:B------:R-:W-:Y:S01]  /*0090*/  LEA R2, R2, 0x6100, 0x8 ;  /* 0x0000610002027811 */ /* 0x000fe200078e40ff */
[----:B------:R-:W-:Y:S01]  /*00a0*/  VIADD R0, R3, 0x61 ;  /* 0x0000006103007836 */ /* 0x000fe20000000000 */
[----:B------:R-:W-:Y:S01]  /*00b0*/  LEA R7, R7, 0x610000, 0x10 ;  /* 0x0061000007077811 */ /* 0x000fe200078e80ff */
[----:B------:R-:W-:Y:S01]  /*00c0*/  IMAD.MOV.U32 R13, RZ, RZ, RZ ;  /* 0x000000ffff0d7224 */ /* 0x000fe200078e00ff */
[----:B------:R-:W-:Y:S01]  /*00d0*/  LOP3.LUT R5, R2, 0xff00, RZ, 0xc0, !PT ;  /* 0x0000ff0002057812 */ /* 0x000fe200078ec0ff */
[----:B------:R-:W-:Y:S01]  /*00e0*/  IMAD.MOV.U32 R10, RZ, RZ, 0x67452301 ;  /* 0x67452301ff0a7424 */ /* 0x000fe200078e00ff */
[----:B------:R-:W0:Y:S01]  /*00f0*/  LDC.64 R2, c[0x4][0x8] ;  /* 0x01000200ff027b82 */ /* 0x000e220000000a00 */
[----:B------:R-:W-:Y:S01]  /*0100*/  IMAD.MOV.U32 R11, RZ, RZ, -0x10325477 ;  /* 0xefcdab89ff0b7424 */ /* 0x000fe200078e00ff */
[----:B------:R-:W-:Y:S01]  /*0110*/  LOP3.LUT R0, R5, 0xff, R0, 0xf8, !PT ;  /* 0x000000ff05007812 */ /* 0x000fe200078ef800 */
[----:B------:R-:W-:Y:S01]  /*0120*/  IMAD.MOV.U32 R8, RZ, RZ, 0x10325476 ;  /* 0x10325476ff087424 */ /* 0x000fe200078e00ff */
[----:B------:R-:W1:Y:S02]  /*0130*/  LDCU.64 UR4, c[0x0][0x358] ;  /* 0x00006b00ff0477ac */ /* 0x000e640008000a00 */
[----:B------:R-:W-:-:S05]  /*0140*/  LOP3.LUT R0, R0, 0xff0000, R7, 0xf8, !PT ;  /* 0x00ff000000007812 */ /* 0x000fca00078ef807 */
[----:B------:R-:W-:Y:S02]  /*0150*/  IMAD R0, R9, 0x1000000, R0 ;  /* 0x0100000009007824 */ /* 0x000fe400078e0200 */
[----:B------:R-:W-:Y:S02]  /*0160*/  IMAD.MOV.U32 R9, RZ, RZ, -0x67452302 ;  /* 0x98badcfeff097424 */ /* 0x000fe400078e00ff */
[----:B------:R-:W-:-:S07]  /*0170*/  VIADD R0, R0, 0x61000000 ;  /* 0x6100000000007836 */ /* 0x000fce0000000000 */
.L_x_0:
[----:B------:R-:W2:Y:S01]  /*0180*/  LDC.64 R6, c[0x4][RZ] ;  /* 0x01000000ff067b82 */ /* 0x000ea20000000a00 */
[----:B0-----:R-:W-:-:S05]  /*0190*/  IMAD.WIDE.U32 R4, R13, 0x4, R2 ;  /* 0x000000040d047825 */ /* 0x001fca00078e0002 */
[----:B-1----:R-:W3:Y:S04]  /*01a0*/  LDG.E.CONSTANT R15, desc[UR4][R4.64] ;  /* 0x00000004040f7981 */ /* 0x002ee8000c1e9900 */
[----:B------:R-:W4:Y:S04]  /*01b0*/  LDG.E.CONSTANT R21, desc[UR4][R4.64+0x4] ;  /* 0x0000040404157981 */ /* 0x000f28000c1e9900 */
[----:B------:R-:W5:Y:S01]  /*01c0*/  LDG.E.CONSTANT R18, desc[UR4][R4.64+0x8] ;  /* 0x0000080404127981 */ /* 0x000f62000c1e9900 */
[----:B--2---:R-:W-:-:S05]  /*01d0*/  IMAD.WIDE.U32 R6, R13, 0x4, R6 ;  /* 0x000000040d067825 */ /* 0x004fca00078e0006 */
[----:B------:R-:W2:Y:S04]  /*01e0*/  LDG.E.CONSTANT R20, desc[UR4][R6.64] ;  /* 0x0000000406147981 */ /* 0x000ea8000c1e9900 */
[----:B------:R-:W5:Y:S04]  /*01f0*/  LDG.E.CONSTANT R19, desc[UR4][R6.64+0x4] ;  /* 0x0000040406137981 */ /* 0x000f68000c1e9900 */
[----:B------:R-:W5:Y:S01]  /*0200*/  LDG.E.CONSTANT R14, desc[UR4][R6.64+0x8] ;  /* 0x00000804060e7981 */ /* 0x000f62000c1e9900 */
[C---:B------:R-:W-:Y:S01]  /*0210*/  IMAD R16, R13.reuse, 0x3, RZ ;  /* 0x000000030d107824 */ /* 0x040fe200078e02ff */
[C---:B------:R-:W-:Y:S01]  /*0220*/  ISETP.GE.U32.AND P1, PT, R13.reuse, 0x30, PT ;  /* 0x000000300d00780c */ /* 0x040fe20003f26070 */
[----:B------:R-:W-:Y:S01]  /*0230*/  IMAD R17, R13, 0x7, RZ ;  /* 0x000000070d117824 */ /* 0x000fe200078e02ff */
[----:B------:R0:W5:Y:S01]  /*0240*/  LDG.E.CONSTANT R23, desc[UR4][R6.64+0xc] ;  /* 0x00000c0406177981 */ /* 0x000162000c1e9900 */
[----:B------:R-:W-:-:S05]  /*0250*/  VIADD R22, R16, 0x5 ;  /* 0x0000000510167836 */ /* 0x000fca0000000000 */
[----:B------:R-:W-:Y:S02]  /*0260*/  SEL R24, R22, R17, !P1 ;  /* 0x0000001116187207 */ /* 0x000fe40004800000 */
[----:B------:R1:W5:Y:S01]  /*0270*/  LDG.E.CONSTANT R22, desc[UR4][R4.64+0xc] ;  /* 0x00000c0404167981 */ /* 0x000362000c1e9900 */
[C---:B------:R-:W-:Y:S01]  /*0280*/  ISETP.GE.U32.AND P3, PT, R13.reuse, 0x20, PT ;  /* 0x000000200d00780c */ /* 0x040fe20003f66070 */
[C---:B------:R-:W-:Y:S01]  /*0290*/  IMAD R12, R13.reuse, 0x5, RZ ;  /* 0x000000050d0c7824 */ /* 0x040fe200078e02ff */
[----:B------:R-:W-:-:S11]  /*02a0*/  ISETP.GE.U32.AND P0, PT, R13, 0x10, PT ;  /* 0x000000100d00780c */ /* 0x000fd60003f06070 */
[----:B------:R-:W-:-:S05]  /*02b0*/  @!P3 VIADD R24, R12, 0x1 ;  /* 0x000000010c18b836 */ /* 0x000fca0000000000 */
[----:B------:R-:W-:-:S04]  /*02c0*/  LOP3.LUT R24, R24, 0xd, RZ, 0xc0, !PT ;  /* 0x0000000d18187812 */ /* 0x000fc800078ec0ff */
[----:B------:R-:W-:-:S05]  /*02d0*/  SEL R24, R13, R24, !P0 ;  /* 0x000000180d187207 */ /* 0x000fca0004000000 */
[----:B------:R-:W-:-:S05]  /*02e0*/  IMAD.SHL.U32 R25, R24, 0x4, RZ ;  /* 0x0000000418197824 */ /* 0x000fca00078e00ff */
[C---:B------:R-:W-:Y:S02]  /*02f0*/  ISETP.EQ.AND P2, PT, R25.reuse, RZ, PT ;  /* 0x000000ff1900720c */ /* 0x040fe40003f42270 */
[C---:B------:R-:W-:Y:S02]  /*0300*/  ISETP.EQ.AND P6, PT, R25.reuse, 0x4, PT ;  /* 0x000000041900780c */ /* 0x040fe40003fc2270 */
[----:B------:R-:W-:Y:S02]  /*0310*/  ISETP.EQ.AND P4, PT, R25, 0x8, PT ;  /* 0x000000081900780c */ /* 0x000fe40003f82270 */
[----:B0-----:R-:W-:Y:S02]  /*0320*/  LOP3.LUT R6, R11, R8, RZ, 0xf3, !PT ;  /* 0x000000080b067212 */ /* 0x001fe400078ef3ff */
[----:B------:R-:W-:Y:S02]  /*0330*/  ISETP.EQ.AND P5, PT, R25, 0xc, PT ;  /* 0x0000000c1900780c */ /* 0x000fe40003fa2270 */
[----:B------:R-:W-:-:S02]  /*0340*/  LOP3.LUT R24, R8, R9, R11, 0x96, !PT ;  /* 0x0000000908187212 */ /* 0x000fc400078e960b */
[----:B------:R-:W-:Y:S01]  /*0350*/  @P1 LOP3.LUT R24, R6, R9, RZ, 0x3c, !PT ;  /* 0x0000000906181212 */ /* 0x000fe200078e3cff */
[----:B-1----:R-:W-:Y:S01]  /*0360*/  @P2 IMAD.MOV.U32 R4, RZ, RZ, R0 ;  /* 0x000000ffff042224 */ /* 0x002fe200078e0000 */
[C---:B------:R-:W-:Y:S02]  /*0370*/  ISETP.EQ.AND P2, PT, R25.reuse, 0x10, PT ;  /* 0x000000101900780c */ /* 0x040fe40003f42270 */
[C---:B------:R-:W-:Y:S01]  /*0380*/  ISETP.EQ.AND P1, PT, R25.reuse, 0x14, PT ;  /* 0x000000141900780c */ /* 0x040fe20003f22270 */
[----:B------:R-:W-:Y:S02]  /*0390*/  @P6 IMAD.MOV.U32 R4, RZ, RZ, 0x80 ;  /* 0x00000080ff046424 */ /* 0x000fe400078e00ff */
[----:B------:R-:W-:Y:S01]  /*03a0*/  @P4 IMAD.MOV.U32 R4, RZ, RZ, RZ ;  /* 0x000000ffff044224 */ /* 0x000fe200078e00ff */
[----:B------:R-:W-:Y:S02]  /*03b0*/  ISETP.EQ.AND P4, PT, R25, 0x18, PT ;  /* 0x000000181900780c */ /* 0x000fe40003f82270 */
[----:B------:R-:W-:-:S02]  /*03c0*/  LOP3.LUT R5, R8, R11, RZ, 0xc0, !PT ;  /* 0x0000000b08057212 */ /* 0x000fc400078ec0ff */
[----:B------:R-:W-:Y:S01]  /*03d0*/  LOP3.LUT R6, R9, R8, RZ, 0x30, !PT ;  /* 0x0000000809067212 */ /* 0x000fe200078e30ff */
[----:B------:R-:W-:Y:S01]  /*03e0*/  @P5 IMAD.MOV.U32 R4, RZ, RZ, RZ ;  /* 0x000000ffff045224 */ /* 0x000fe200078e00ff */
[----:B------:R-:W-:Y:S01]  /*03f0*/  ISETP.EQ.AND P6, PT, R25, 0x1c, PT ;  /* 0x0000001c1900780c */ /* 0x000fe20003fc2270 */
[----:B------:R-:W-:Y:S01]  /*0400*/  @P2 IMAD.MOV.U32 R4, RZ, RZ, RZ ;  /* 0x000000ffff042224 */ /* 0x000fe200078e00ff */
[----:B------:R-:W-:Y:S01]  /*0410*/  @!P3 LOP3.LUT R24, R5, R6, RZ, 0xfc, !PT ;  /* 0x000000060518b212 */ /* 0x000fe200078efcff */
[----:B------:R-:W-:Y:S01]  /*0420*/  @P1 IMAD.MOV.U32 R4, RZ, RZ, RZ ;  /* 0x000000ffff041224 */ /* 0x000fe200078e00ff */
[----:B------:R-:W-:Y:S02]  /*0430*/  ISETP.GE.U32.AND P2, PT, R13, 0x2f, PT ;  /* 0x0000002f0d00780c */ /* 0x000fe40003f46070 */
[----:B------:R-:W-:Y:S02]  /*0440*/  LOP3.LUT R5, R9, R11, RZ, 0xc0, !PT ;  /* 0x0000000b09057212 */ /* 0x000fe400078ec0ff */
[----:B------:R-:W-:-:S02]  /*0450*/  ISETP.EQ.AND P3, PT, R25, 0x20, PT ;  /* 0x000000201900780c */ /* 0x000fc40003f62270 */
[----:B------:R-:W-:Y:S02]  /*0460*/  LOP3.LUT R6, R8, R11, RZ, 0x30, !PT ;  /* 0x0000000b08067212 */ /* 0x000fe400078e30ff */
[----:B------:R-:W-:Y:S01]  /*0470*/  ISETP.GE.U32.AND P1, PT, R13, 0x1f, PT ;  /* 0x0000001f0d00780c */ /* 0x000fe20003f26070 */
[----:B------:R-:W-:Y:S01]  /*0480*/  @P4 IMAD.MOV.U32 R4, RZ, RZ, RZ ;  /* 0x000000ffff044224 */ /* 0x000fe200078e00ff */
[----:B------:R-:W-:Y:S02]  /*0490*/  @!P0 LOP3.LUT R24, R6, R5, RZ, 0xfc, !PT ;  /* 0x0000000506188212 */ /* 0x000fe400078efcff */
[----:B------:R-:W-:Y:S02]  /*04a0*/  ISETP.EQ.AND P5, PT, R25, 0x24, PT ;  /* 0x000000241900780c */ /* 0x000fe40003fa2270 */
[----:B------:R-:W-:Y:S02]  /*04b0*/  ISETP.GE.U32.AND P0, PT, R13, 0xf, PT ;  /* 0x0000000f0d00780c */ /* 0x000fe40003f06070 */
[----:B------:R-:W-:Y:S01]  /*04c0*/  ISETP.EQ.AND P4, PT, R25, 0x28, PT ;  /* 0x000000281900780c */ /* 0x000fe20003f82270 */
[----:B------:R-:W-:Y:S01]  /*04d0*/  VIADD R5, R17, 0x7 ;  /* 0x0000000711057836 */ /* 0x000fe20000000000 */
[----:B------:R-:W-:Y:S01]  /*04e0*/  @!P2 LOP3.LUT R5, R16, 0x8, RZ, 0x3c, !PT ;  /* 0x000000081005a812 */ /* 0x000fe200078e3cff */
[----:B------:R-:W-:Y:S01]  /*04f0*/  @P6 IMAD.MOV.U32 R4, RZ, RZ, RZ ;  /* 0x000000ffff046224 */ /* 0x000fe200078e00ff */
[C---:B------:R-:W-:Y:S01]  /*0500*/  ISETP.EQ.AND P6, PT, R25.reuse, 0x2c, PT ;  /* 0x0000002c1900780c */ /* 0x040fe20003fc2270 */
[----:B------:R-:W-:Y:S01]  /*0510*/  @P3 IMAD.MOV.U32 R4, RZ, RZ, RZ ;  /* 0x000000ffff043224 */ /* 0x000fe200078e00ff */
[----:B------:R-:W-:Y:S01]  /*0520*/  ISETP.EQ.AND P3, PT, R25, 0x30, PT ;  /* 0x000000301900780c */ /* 0x000fe20003f62270 */
[----:B------:R-:W-:-:S02]  /*0530*/  @!P1 VIADD R5, R12, 0x6 ;  /* 0x000000060c059836 */ /* 0x000fc40000000000 */
[----:B------:R-:W-:Y:S02]  /*0540*/  VIADD R6, R13, 0x1 ;  /* 0x000000010d067836 */ /* 0x000fe40000000000 */
[----:B------:R-:W-:Y:S01]  /*0550*/  @P5 IMAD.MOV.U32 R4, RZ, RZ, RZ ;  /* 0x000000ffff045224 */ /* 0x000fe200078e00ff */
[----:B------:R-:W-:Y:S01]  /*0560*/  @P0 LOP3.LUT R6, R5, 0xf, RZ, 0xc0, !PT ;  /* 0x0000000f05060812 */ /* 0x000fe200078ec0ff */
[----:B------:R-:W-:Y:S01]  /*0570*/  @P4 IMAD.MOV.U32 R4, RZ, RZ, RZ ;  /* 0x000000ffff044224 */ /* 0x000fe200078e00ff */
[C---:B------:R-:W-:Y:S02]  /*0580*/  ISETP.EQ.AND P5, PT, R25.reuse, 0x34, PT ;  /* 0x000000341900780c */ /* 0x040fe40003fa2270 */
[C---:B------:R-:W-:Y:S01]  /*0590*/  ISETP.EQ.AND P4, PT, R25.reuse, 0x38, PT ;  /* 0x000000381900780c */ /* 0x040fe20003f82270 */
[----:B------:R-:W-:Y:S02]  /*05a0*/  IMAD.SHL.U32 R6, R6, 0x4, RZ ;  /* 0x0000000406067824 */ /* 0x000fe400078e00ff */
[----:B------:R-:W-:Y:S01]  /*05b0*/  @P6 IMAD.MOV.U32 R4, RZ, RZ, RZ ;  /* 0x000000ffff046224 */ /* 0x000fe200078e00ff */
[----:B------:R-:W-:Y:S01]  /*05c0*/  ISETP.EQ.AND P6, PT, R25, 0x3c, PT ;  /* 0x0000003c1900780c */ /* 0x000fe20003fc2270 */
[----:B------:R-:W-:Y:S01]  /*05d0*/  @P3 IMAD.MOV.U32 R4, RZ, RZ, RZ ;  /* 0x000000ffff043224 */ /* 0x000fe200078e00ff */
[----:B------:R-:W-:-:S05]  /*05e0*/  ISETP.EQ.AND P3, PT, R6, RZ, PT ;  /* 0x000000ff0600720c */ /* 0x000fca0003f62270 */
[----:B------:R-:W-:Y:S01]  /*05f0*/  @P5 IMAD.MOV.U32 R4, RZ, RZ, RZ ;  /* 0x000000ffff045224 */ /* 0x000fe200078e00ff */
[C---:B------:R-:W-:Y:S01]  /*0600*/  ISETP.EQ.AND P5, PT, R6.reuse, 0x4, PT ;  /* 0x000000040600780c */ /* 0x040fe20003fa2270 */
[----:B------:R-:W-:Y:S01]  /*0610*/  @P4 IMAD.MOV.U32 R4, RZ, RZ, 0x20 ;  /* 0x00000020ff044424 */ /* 0x000fe200078e00ff */
[----:B------:R-:W-:-:S03]  /*0620*/  ISETP.EQ.AND P4, PT, R6, 0x8, PT ;  /* 0x000000080600780c */ /* 0x000fc60003f82270 */
[----:B------:R-:W-:Y:S01]  /*0630*/  @P6 IMAD.MOV.U32 R4, RZ, RZ, RZ ;  /* 0x000000ffff046224 */ /* 0x000fe200078e00ff */
[C---:B------:R-:W-:Y:S01]  /*0640*/  ISETP.EQ.AND P6, PT, R6.reuse, 0xc, PT ;  /* 0x0000000c0600780c */ /* 0x040fe20003fc2270 */
[----:B------:R-:W-:Y:S01]  /*0650*/  @P3 IMAD.MOV.U32 R5, RZ, RZ, R0 ;  /* 0x000000ffff053224 */ /* 0x000fe200078e0000 */
[----:B------:R-:W-:-:S05]  /*0660*/  ISETP.EQ.AND P3, PT, R6, 0x10, PT ;  /* 0x000000100600780c */ /* 0x000fca0003f62270 */
[----:B------:R-:W-:Y:S01]  /*0670*/  @P5 IMAD.MOV.U32 R5, RZ, RZ, 0x80 ;  /* 0x00000080ff055424 */ /* 0x000fe200078e00ff */
[C---:B------:R-:W-:Y:S01]  /*0680*/  ISETP.EQ.AND P5, PT, R6.reuse, 0x14, PT ;  /* 0x000000140600780c */ /* 0x040fe20003fa2270 */
[----:B------:R-:W-:Y:S01]  /*0690*/  @P4 IMAD.MOV.U32 R5, RZ, RZ, RZ ;  /* 0x000000ffff054224 */ /* 0x000fe200078e00ff */
[----:B------:R-:W-:-:S03]  /*06a0*/  ISETP.EQ.AND P4, PT, R6, 0x18, PT ;  /* 0x000000180600780c */ /* 0x000fc60003f82270 */
[----:B------:R-:W-:Y:S01]  /*06b0*/  @P6 IMAD.MOV.U32 R5, RZ, RZ, RZ ;  /* 0x000000ffff056224 */ /* 0x000fe200078e00ff */
[C---:B------:R-:W-:Y:S01]  /*06c0*/  ISETP.EQ.AND P6, PT, R6.reuse, 0x1c, PT ;  /* 0x0000001c0600780c */ /* 0x040fe20003fc2270 */
[----:B------:R-:W-:Y:S01]  /*06d0*/  @P3 IMAD.MOV.U32 R5, RZ, RZ, RZ ;  /* 0x000000ffff053224 */ /* 0x000fe200078e00ff */
[----:B------:R-:W-:-:S05]  /*06e0*/  ISETP.EQ.AND P3, PT, R6, 0x20, PT ;  /* 0x000000200600780c */ /* 0x000fca0003f62270 */
[----:B------:R-:W-:Y:S01]  /*06f0*/  @P5 IMAD.MOV.U32 R5, RZ, RZ, RZ ;  /* 0x000000ffff055224 */ /* 0x000fe200078e00ff */
[C---:B------:R-:W-:Y:S01]  /*0700*/  ISETP.EQ.AND P5, PT, R6.reuse, 0x24, PT ;  /* 0x000000240600780c */ /* 0x040fe20003fa2270 */
[----:B------:R-:W-:Y:S01]  /*0710*/  @P4 IMAD.MOV.U32 R5, RZ, RZ, RZ ;  /* 0x000000ffff054224 */ /* 0x000fe200078e00ff */
[----:B------:R-:W-:-:S03]  /*0720*/  ISETP.EQ.AND P4, PT, R6, 0x28, PT ;  /* 0x000000280600780c */ /* 0x000fc60003f82270 */
[----:B------:R-:W-:Y:S02]  /*0730*/  @P6 IMAD.MOV.U32 R5, RZ, RZ, RZ ;  /* 0x000000ffff056224 */ /* 0x000fe400078e00ff */
[----:B------:R-:W-:Y:S01]  /*0740*/  @P3 IMAD.MOV.U32 R5, RZ, RZ, RZ ;  /* 0x000000ffff053224 */ /* 0x000fe200078e00ff */
[----:B------:R-:W-:Y:S02]  /*0750*/  ISETP.EQ.AND P3, PT, R6, 0x30, PT ;  /* 0x000000300600780c */ /* 0x000fe40003f62270 */
[----:B------:R-:W-:-:S03]  /*0760*/  LOP3.LUT R7, R11, R9, RZ, 0x30, !PT ;  /* 0x000000090b077212 */ /* 0x000fc600078e30ff */
[----:B------:R-:W-:Y:S01]  /*0770*/  @P5 IMAD.MOV.U32 R5, RZ, RZ, RZ ;  /* 0x000000ffff055224 */ /* 0x000fe200078e00ff */
[C---:B------:R-:W-:Y:S01]  /*0780*/  ISETP.GE.U32.AND P5, PT, R13.reuse, 0x2e, PT ;  /* 0x0000002e0d00780c */ /* 0x040fe20003fa6070 */
[----:B------:R-:W-:Y:S01]  /*0790*/  @P4 IMAD.MOV.U32 R5, RZ, RZ, RZ ;  /* 0x000000ffff054224 */ /* 0x000fe200078e00ff */
[----:B------:R-:W-:Y:S02]  /*07a0*/  ISETP.GE.U32.AND P4, PT, R13, 0x1e, PT ;  /* 0x0000001e0d00780c */ /* 0x000fe40003f86070 */
[----:B------:R-:W-:Y:S02]  /*07b0*/  ISETP.EQ.AND P6, PT, R6, 0x34, PT ;  /* 0x000000340600780c */ /* 0x000fe40003fc2270 */
[----:B---3--:R-:W-:-:S05]  /*07c0*/  IADD3 R15, PT, PT, R15, R24, R10 ;  /* 0x000000180f0f7210 */ /* 0x008fca0007ffe00a */
[----:B------:R-:W-:Y:S01]  /*07d0*/  IMAD.IADD R15, R15, 0x1, R4 ;  /* 0x000000010f0f7824 */ /* 0x000fe200078e0204 */
[----:B--2---:R-:W-:-:S04]  /*07e0*/  IADD3 R4, PT, PT, -R20, 0x20, RZ ;  /* 0x0000002014047810 */ /* 0x004fc80007ffe1ff */
[----:B------:R-:W-:Y:S02]  /*07f0*/  SHF.L.U32 R10, R15, R20, RZ ;  /* 0x000000140f0a7219 */ /* 0x000fe400000006ff */
[----:B------:R-:W-:-:S04]  /*0800*/  SHF.R.U32.HI R4, RZ, R4, R15 ;  /* 0x00000004ff047219 */ /* 0x000fc8000001160f */
[----:B------:R-:W-:-:S04]  /*0810*/  IADD3 R10, PT, PT, R4, R10, R11 ;  /* 0x0000000a040a7210 */ /* 0x000fc80007ffe00b */
[----:B------:R-:W-:Y:S02]  /*0820*/  LOP3.LUT R4, R10, R9, RZ, 0xf3, !PT ;  /* 0x000000090a047212 */ /* 0x000fe400078ef3ff */
[CC--:B------:R-:W-:Y:S02]  /*0830*/  LOP3.LUT R15, R9.reuse, R11.reuse, R10, 0x96, !PT ;  /* 0x0000000b090f7212 */ /* 0x0c0fe400078e960a */
[----:B------:R-:W-:Y:S02]  /*0840*/  @P2 LOP3.LUT R15, R4, R11, RZ, 0x3c, !PT ;  /* 0x0000000b040f2212 */ /* 0x000fe400078e3cff */
[----:B------:R-:W-:Y:S02]  /*0850*/  ISETP.EQ.AND P2, PT, R6, 0x2c, PT ;  /* 0x0000002c0600780c */ /* 0x000fe40003f42270 */
[----:B------:R-:W-:-:S04]  /*0860*/  LOP3.LUT R4, R9, R10, RZ, 0xc0, !PT ;  /* 0x0000000a09047212 */ /* 0x000fc800078ec0ff */
[----:B------:R-:W-:Y:S02]  /*0870*/  @!P1 LOP3.LUT R15, R4, R7, RZ, 0xfc, !PT ;  /* 0x00000007040f9212 */ /* 0x000fe400078efcff */
[----:B------:R-:W-:-:S05]  /*0880*/  ISETP.GE.U32.AND P1, PT, R13, 0xe, PT ;  /* 0x0000000e0d00780c */ /* 0x000fca0003f26070 */
[----:B------:R-:W-:Y:S01]  /*0890*/  @P2 IMAD.MOV.U32 R5, RZ, RZ, RZ ;  /* 0x000000ffff052224 */ /* 0x000fe200078e00ff */
[C---:B------:R-:W-:Y:S01]  /*08a0*/  ISETP.EQ.AND P2, PT, R6.reuse, 0x38, PT ;  /* 0x000000380600780c */ /* 0x040fe20003f42270 */
[----:B------:R-:W-:Y:S01]  /*08b0*/  @P3 IMAD.MOV.U32 R5, RZ, RZ, RZ ;  /* 0x000000ffff053224 */ /* 0x000fe200078e00ff */
[----:B------:R-:W-:Y:S01]  /*08c0*/  ISETP.EQ.AND P3, PT, R6, 0x3c, PT ;  /* 0x0000003c0600780c */ /* 0x000fe20003f62270 */
[----:B------:R-:W-:Y:S01]  /*08d0*/  VIADD R20, R17, 0xe ;  /* 0x0000000e11147836 */ /* 0x000fe20000000000 */
[-C--:B------:R-:W-:Y:S01]  /*08e0*/  LOP3.LUT R4, R11, R10.reuse, RZ, 0xc0, !PT ;  /* 0x0000000a0b047212 */ /* 0x080fe200078ec0ff */
[----:B------:R-:W-:Y:S01]  /*08f0*/  @!P5 VIADD R20, R16, 0xb ;  /* 0x0000000b1014d836 */ /* 0x000fe20000000000 */
[----:B------:R-:W-:Y:S01]  /*0900*/  LOP3.LUT R7, R9, R10, RZ, 0x30, !PT ;  /* 0x0000000a09077212 */ /* 0x000fe200078e30ff */
[----:B------:R-:W-:Y:S02]  /*0910*/  @!P4 VIADD R20, R12, 0xb ;  /* 0x0000000b0c14c836 */ /* 0x000fe40000000000 */
[----:B------:R-:W-:Y:S01]  /*0920*/  VIADD R6, R13, 0x2 ;  /* 0x000000020d067836 */ /* 0x000fe20000000000 */
[----:B------:R-:W-:Y:S01]  /*0930*/  @!P0 LOP3.LUT R15, R7, R4, RZ, 0xfc, !PT ;  /* 0x00000004070f8212 */ /* 0x000fe200078efcff */
[----:B------:R-:W-:Y:S01]  /*0940*/  @P6 IMAD.MOV.U32 R5, RZ, RZ, RZ ;  /* 0x000000ffff056224 */ /* 0x000fe200078e00ff */
[----:B------:R-:W-:Y:S01]  /*0950*/  @P1 LOP3.LUT R6, R20, 0xf, RZ, 0xc0, !PT ;  /* 0x0000000f14061812 */ /* 0x000fe200078ec0ff */
[----:B------:R-:W-:Y:S01]  /*0960*/  @P2 IMAD.MOV.U32 R5, RZ, RZ, 0x20 ;  /* 0x00000020ff052424 */ /* 0x000fe200078e00ff */
[----:B----4-:R-:W-:Y:S01]  /*0970*/  IADD3 R8, PT, PT, R21, R15, R8 ;  /* 0x0000000f15087210 */ /* 0x010fe20007ffe008 */
[----:B------:R-:W-:-:S02]  /*0980*/  @P3 IMAD.MOV.U32 R5, RZ, RZ, RZ ;  /* 0x000000ffff053224 */ /* 0x000fc400078e00ff */
[----:B------:R-:W-:Y:S02]  /*0990*/  IMAD.SHL.U32 R4, R6, 0x4, RZ ;  /* 0x0000000406047824 */ /* 0x000fe400078e00ff */
[----:B------:R-:W-:Y:S01]  /*09a0*/  IMAD.IADD R8, R8, 0x1, R5 ;  /* 0x0000000108087824 */ /* 0x000fe200078e0205 */
[----:B-----5:R-:W-:Y:S02]  /*09b0*/  IADD3 R5, PT, PT, -R19, 0x20, RZ ;  /* 0x0000002013057810 */ /* 0x020fe40007ffe1ff */
[C---:B------:R-:W-:Y:S02]  /*09c0*/  ISETP.EQ.AND P0, PT, R4.reuse, RZ, PT ;  /* 0x000000ff0400720c */ /* 0x040fe40003f02270 */
[----:B------:R-:W-:Y:S02]  /*09d0*/  ISETP.EQ.AND P6, PT, R4, 0x4, PT ;  /* 0x000000040400780c */ /* 0x000fe40003fc2270 */
[----:B------:R-:W-:Y:S02]  /*09e0*/  SHF.L.U32 R19, R8, R19, RZ ;  /* 0x0000001308137219 */ /* 0x000fe400000006ff */
[----:B------:R-:W-:-:S02]  /*09f0*/  SHF.R.U32.HI R5, RZ, R5, R8 ;  /* 0x00000005ff057219 */ /* 0x000fc40000011608 */
[C---:B------:R-:W-:Y:S02]  /*0a00*/  ISETP.EQ.AND P3, PT, R4.reuse, 0x8, PT ;  /* 0x000000080400780c */ /* 0x040fe40003f62270 */
[----:B------:R-:W-:Y:S02]  /*0a10*/  IADD3 R8, PT, PT, R5, R19, R10 ;  /* 0x0000001305087210 */ /* 0x000fe40007ffe00a */
[----:B------:R-:W-:Y:S02]  /*0a20*/  ISETP.EQ.AND P2, PT, R4, 0xc, PT ;  /* 0x0000000c0400780c */ /* 0x000fe40003f42270 */
[----:B------:R-:W-:Y:S01]  /*0a30*/  LOP3.LUT R5, R8, R11, RZ, 0xf3, !PT ;  /* 0x0000000b08057212 */ /* 0x000fe200078ef3ff */
[----:B------:R-:W-:Y:S01]  /*0a40*/  @P0 IMAD.MOV.U32 R20, RZ, RZ, R0 ;  /* 0x000000ffff140224 */ /* 0x000fe200078e0000 */
[----:B------:R-:W-:Y:S01]  /*0a50*/  LOP3.LUT R7, R11, R10, R8, 0x96, !PT ;  /* 0x0000000a0b077212 */ /* 0x000fe200078e9608 */
[----:B------:R-:W-:Y:S01]  /*0a60*/  @P6 IMAD.MOV.U32 R20, RZ, RZ, 0x80 ;  /* 0x00000080ff146424 */ /* 0x000fe200078e00ff */
[----:B------:R-:W-:-:S02]  /*0a70*/  ISETP.EQ.AND P0, PT, R4, 0x10, PT ;  /* 0x000000100400780c */ /* 0x000fc40003f02270 */
[----:B------:R-:W-:Y:S01]  /*0a80*/  @P5 LOP3.LUT R7, R5, R10, RZ, 0x3c, !PT ;  /* 0x0000000a05075212 */ /* 0x000fe200078e3cff */
[----:B------:R-:W-:Y:S01]  /*0a90*/  @P3 IMAD.MOV.U32 R20, RZ, RZ, RZ ;  /* 0x000000ffff143224 */ /* 0x000fe200078e00ff */
[C---:B------:R-:W-:Y:S02]  /*0aa0*/  ISETP.EQ.AND P5, PT, R4.reuse, 0x14, PT ;  /* 0x000000140400780c */ /* 0x040fe40003fa2270 */
[----:B------:R-:W-:Y:S02]  /*0ab0*/  ISETP.EQ.AND P3, PT, R4, 0x18, PT ;  /* 0x000000180400780c */ /* 0x000fe40003f62270 */
[----:B------:R-:W-:Y:S02]  /*0ac0*/  LOP3.LUT R6, R10, R11, RZ, 0x30, !PT ;  /* 0x0000000b0a067212 */ /* 0x000fe400078e30ff */
[----:B------:R-:W-:Y:S01]  /*0ad0*/  LOP3.LUT R5, R11, R8, RZ, 0xc0, !PT ;  /* 0x000000080b057212 */ /* 0x000fe200078ec0ff */
[----:B------:R-:W-:Y:S01]  /*0ae0*/  @P2 IMAD.MOV.U32 R20, RZ, RZ, RZ ;  /* 0x000000ffff142224 */ /* 0x000fe200078e00ff */
[----:B------:R-:W-:-:S02]  /*0af0*/  ISETP.GE.U32.AND P6, PT, R13, 0x2d, PT ;  /* 0x0000002d0d00780c */ /* 0x000fc40003fc6070 */
[----:B------:R-:W-:Y:S02]  /*0b00*/  ISETP.EQ.AND P2, PT, R4, 0x1c, PT ;  /* 0x0000001c0400780c */ /* 0x000fe40003f42270 */
[----:B------:R-:W-:Y:S01]  /*0b10*/  @!P4 LOP3.LUT R7, R5, R6, RZ, 0xfc, !PT ;  /* 0x000000060507c212 */ /* 0x000fe200078efcff */
[----:B------:R-:W-:Y:S01]  /*0b20*/  @P0 IMAD.MOV.U32 R20, RZ, RZ, RZ ;  /* 0x000000ffff140224 */ /* 0x000fe200078e00ff */
[-C--:B------:R-:W-:Y:S02]  /*0b30*/  LOP3.LUT R5, R10, R8.reuse, RZ, 0xc0, !PT ;  /* 0x000000080a057212 */ /* 0x080fe400078ec0ff */
[----:B------:R-:W-:Y:S01]  /*0b40*/  LOP3.LUT R6, R11, R8, RZ, 0x30, !PT ;  /* 0x000000080b067212 */ /* 0x000fe200078e30ff */
[----:B------:R-:W-:Y:S01]  /*0b50*/  @P5 IMAD.MOV.U32 R20, RZ, RZ, RZ ;  /* 0x000000ffff145224 */ /* 0x000fe200078e00ff */
[C---:B------:R-:W-:Y:S01]  /*0b60*/  ISETP.EQ.AND P0, PT, R4.reuse, 0x20, PT ;  /* 0x000000200400780c */ /* 0x040fe20003f02270 */
[----:B------:R-:W-:Y:S01]  /*0b70*/  @P3 IMAD.MOV.U32 R20, RZ, RZ, RZ ;  /* 0x000000ffff143224 */ /* 0x000fe200078e00ff */
[----:B------:R-:W-:-:S02]  /*0b80*/  ISETP.EQ.AND P4, PT, R4, 0x24, PT ;  /* 0x000000240400780c */ /* 0x000fc40003f82270 */
[----:B------:R-:W-:Y:S02]  /*0b90*/  ISETP.EQ.AND P3, PT, R4, 0x28, PT ;  /* 0x000000280400780c */ /* 0x000fe40003f62270 */
[----:B------:R-:W-:Y:S02]  /*0ba0*/  @!P1 LOP3.LUT R7, R6, R5, RZ, 0xfc, !PT ;  /* 0x0000000506079212 */ /* 0x000fe400078efcff */
[----:B------:R-:W-:Y:S02]  /*0bb0*/  ISETP.EQ.AND P1, PT, R4, 0x2c, PT ;  /* 0x0000002c0400780c */ /* 0x000fe40003f22270 */
[----:B------:R-:W-:Y:S01]  /*0bc0*/  ISETP.GE.U32.AND P5, PT, R13, 0xd, PT ;  /* 0x0000000d0d00780c */ /* 0x000fe20003fa6070 */
[----:B------:R-:W-:Y:S02]  /*0bd0*/  VIADD R17, R17, 0x5 ;  /* 0x0000000511117836 */ /* 0x000fe40000000000 */
[----:B------:R-:W-:Y:S02]  /*0be0*/  @!P6 VIADD R17, R16, 0xe ;  /* 0x0000000e1011e836 */ /* 0x000fe40000000000 */
[----:B------:R-:W-:Y:S01]  /*0bf0*/  @P2 IMAD.MOV.U32 R20, RZ, RZ, RZ ;  /* 0x000000ffff142224 */ /* 0x000fe200078e00ff */
[C---:B------:R-:W-:Y:S01]  /*0c00*/  ISETP.GE.U32.AND P2, PT, R13.reuse, 0x1d, PT ;  /* 0x0000001d0d00780c */ /* 0x040fe20003f46070 */
[----:B------:R-:W-:Y:S01]  /*0c10*/  @P0 IMAD.MOV.U32 R20, RZ, RZ, RZ ;  /* 0x000000ffff140224 */ /* 0x000fe200078e00ff */
[----:B------:R-:W-:Y:S01]  /*0c20*/  ISETP.EQ.AND P0, PT, R4, 0x30, PT ;  /* 0x000000300400780c */ /* 0x000fe20003f02270 */
[----:B------:R-:W-:Y:S01]  /*0c30*/  @P4 IMAD.MOV.U32 R20, RZ, RZ, RZ ;  /* 0x000000ffff144224 */ /* 0x000fe200078e00ff */
[----:B------:R-:W-:Y:S01]  /*0c40*/  SEL R17, R12, R17, !P2 ;  /* 0x000000110c117207 */ /* 0x000fe20005000000 */
[----:B------:R-:W-:Y:S01]  /*0c50*/  @P3 IMAD.MOV.U32 R20, RZ, RZ, RZ ;  /* 0x000000ffff143224 */ /* 0x000fe200078e00ff */
[C---:B------:R-:W-:Y:S01]  /*0c60*/  ISETP.EQ.AND P4, PT, R4.reuse, 0x34, PT ;  /* 0x000000340400780c */ /* 0x040fe20003f82270 */
[----:B------:R-:W-:Y:S01]  /*0c70*/  @P1 IMAD.MOV.U32 R20, RZ, RZ, RZ ;  /* 0x000000ffff141224 */ /* 0x000fe200078e00ff */
[C---:B------:R-:W-:Y:S01]  /*0c80*/  ISETP.EQ.AND P3, PT, R4.reuse, 0x38, PT ;  /* 0x000000380400780c */ /* 0x040fe20003f62270 */
[----:B------:R-:W-:Y:S01]  /*0c90*/  VIADD R5, R13, 0x3 ;  /* 0x000000030d057836 */ /* 0x000fe20000000000 */
[----:B------:R-:W-:-:S02]  /*0ca0*/  ISETP.EQ.AND P1, PT, R4, 0x3c, PT ;  /* 0x0000003c0400780c */ /* 0x000fc40003f22270 */
[----:B------:R-:W-:-:S05]  /*0cb0*/  @P5 LOP3.LUT R5, R17, 0xf, RZ, 0xc0, !PT ;  /* 0x0000000f11055812 */ /* 0x000fca00078ec0ff */
[----:B------:R-:W-:Y:S02]  /*0cc0*/  IMAD.SHL.U32 R12, R5, 0x4, RZ ;  /* 0x00000004050c7824 */ /* 0x000fe400078e00ff */
[----:B------:R-:W-:Y:S02]  /*0cd0*/  @P0 IMAD.MOV.U32 R20, RZ, RZ, RZ ;  /* 0x000000ffff140224 */ /* 0x000fe400078e00ff */
[----:B------:R-:W-:Y:S01]  /*0ce0*/  @P4 IMAD.MOV.U32 R20, RZ, RZ, RZ ;  /* 0x000000ffff144224 */ /* 0x000fe200078e00ff */
[C---:B------:R-:W-:Y:S01]  /*0cf0*/  ISETP.EQ.AND P0, PT, R12.reuse, RZ, PT ;  /* 0x000000ff0c00720c */ /* 0x040fe20003f02270 */
[----:B------:R-:W-:Y:S01]  /*0d00*/  @P3 IMAD.MOV.U32 R20, RZ, RZ, 0x20 ;  /* 0x00000020ff143424 */ /* 0x000fe200078e00ff */
[C---:B------:R-:W-:Y:S01]  /*0d10*/  ISETP.EQ.AND P4, PT, R12.reuse, 0x4, PT ;  /* 0x000000040c00780c */ /* 0x040fe20003f82270 */
[----:B------:R-:W-:Y:S01]  /*0d20*/  @P1 IMAD.MOV.U32 R20, RZ, RZ, RZ ;  /* 0x000000ffff141224 */ /* 0x000fe200078e00ff */
[C---:B------:R-:W-:Y:S02]  /*0d30*/  ISETP.EQ.AND P3, PT, R12.reuse, 0x8, PT ;  /* 0x000000080c00780c */ /* 0x040fe40003f62270 */
[----:B------:R-:W-:-:S07]  /*0d40*/  ISETP.EQ.AND P1, PT, R12, 0xc, PT ;  /* 0x0000000c0c00780c */ /* 0x000fce0003f22270 */
[----:B------:R-:W-:Y:S01]  /*0d50*/  @P0 IMAD.MOV.U32 R15, RZ, RZ, R0 ;  /* 0x000000ffff0f0224 */ /* 0x000fe200078e0000 */
[C---:B------:R-:W-:Y:S01]  /*0d60*/  ISETP.EQ.AND P0, PT, R12.reuse, 0x10, PT ;  /* 0x000000100c00780c */ /* 0x040fe20003f02270 */
[----:B------:R-:W-:Y:S01]  /*0d70*/  @P4 IMAD.MOV.U32 R15, RZ, RZ, 0x80 ;  /* 0x00000080ff0f4424 */ /* 0x000fe200078e00ff */
[C---:B------:R-:W-:Y:S01]  /*0d80*/  ISETP.EQ.AND P4, PT, R12.reuse, 0x14, PT ;  /* 0x000000140c00780c */ /* 0x040fe20003f82270 */
[----:B------:R-:W-:Y:S01]  /*0d90*/  @P3 IMAD.MOV.U32 R15, RZ, RZ, RZ ;  /* 0x000000ffff0f3224 */ /* 0x000fe200078e00ff */
[C---:B------:R-:W-:Y:S01]  /*0da0*/  ISETP.EQ.AND P3, PT, R12.reuse, 0x18, PT ;  /* 0x000000180c00780c */ /* 0x040fe20003f62270 */
[----:B------:R-:W-:Y:S01]  /*0db0*/  @P1 IMAD.MOV.U32 R15, RZ, RZ, RZ ;  /* 0x000000ffff0f1224 */ /* 0x000fe200078e00ff */
[----:B------:R-:W-:Y:S02]  /*0dc0*/  ISETP.EQ.AND P1, PT, R12, 0x1c, PT ;  /* 0x0000001c0c00780c */ /* 0x000fe40003f22270 */
[----:B------:R-:W-:Y:S02]  /*0dd0*/  IADD3 R7, PT, PT, R18, R7, R9 ;  /* 0x0000000712077210 */ /* 0x000fe40007ffe009 */
[----:B------:R-:W-:-:S03]  /*0de0*/  IADD3 R4, PT, PT, -R14, 0x20, RZ ;  /* 0x000000200e047810 */ /* 0x000fc60007ffe1ff */
[----:B------:R-:W-:Y:S02]  /*0df0*/  IMAD.IADD R7, R7, 0x1, R20 ;  /* 0x0000000107077824 */ /* 0x000fe400078e0214 */
[----:B------:R-:W-:Y:S01]  /*0e00*/  @P0 IMAD.MOV.U32 R15, RZ, RZ, RZ ;  /* 0x000000ffff0f0224 */ /* 0x000fe200078e00ff */
[C---:B------:R-:W-:Y:S01]  /*0e10*/  ISETP.EQ.AND P0, PT, R12.reuse, 0x20, PT ;  /* 0x000000200c00780c */ /* 0x040fe20003f02270 */
[----:B------:R-:W-:Y:S01]  /*0e20*/  @P4 IMAD.MOV.U32 R15, RZ, RZ, RZ ;  /* 0x000000ffff0f4224 */ /* 0x000fe200078e00ff */
[C---:B------:R-:W-:Y:S01]  /*0e30*/  ISETP.EQ.AND P4, PT, R12.reuse, 0x24, PT ;  /* 0x000000240c00780c */ /* 0x040fe20003f82270 */
[----:B------:R-:W-:Y:S01]  /*0e40*/  @P3 IMAD.MOV.U32 R15, RZ, RZ, RZ ;  /* 0x000000ffff0f3224 */ /* 0x000fe200078e00ff */
[----:B------:R-:W-:Y:S01]  /*0e50*/  ISETP.EQ.AND P3, PT, R12, 0x28, PT ;  /* 0x000000280c00780c */ /* 0x000fe20003f62270 */
[----:B------:R-:W-:Y:S01]  /*0e60*/  @P1 IMAD.MOV.U32 R15, RZ, RZ, RZ ;  /* 0x000000ffff0f1224 */ /* 0x000fe200078e00ff */
[----:B------:R-:W-:Y:S02]  /*0e70*/  SHF.L.U32 R9, R7, R14, RZ ;  /* 0x0000000e07097219 */ /* 0x000fe400000006ff */
[----:B------:R-:W-:-:S02]  /*0e80*/  SHF.R.U32.HI R4, RZ, R4, R7 ;  /* 0x00000004ff047219 */ /* 0x000fc40000011607 */
[----:B------:R-:W-:Y:S02]  /*0e90*/  ISETP.EQ.AND P1, PT, R12, 0x2c, PT ;  /* 0x0000002c0c00780c */ /* 0x000fe40003f22270 */
[----:B------:R-:W-:Y:S01]  /*0ea0*/  IADD3 R9, PT, PT, R4, R9, R8 ;  /* 0x0000000904097210 */ /* 0x000fe20007ffe008 */
[----:B------:R-:W-:-:S03]  /*0eb0*/  @P0 IMAD.MOV.U32 R15, RZ, RZ, RZ ;  /* 0x000000ffff0f0224 */ /* 0x000fc600078e00ff */
[----:B------:R-:W-:Y:S01]  /*0ec0*/  LOP3.LUT R5, R9, R10, RZ, 0xf3, !PT ;  /* 0x0000000a09057212 */ /* 0x000fe200078ef3ff */
[----:B------:R-:W-:Y:S01]  /*0ed0*/  @P4 IMAD.MOV.U32 R15, RZ, RZ, RZ ;  /* 0x000000ffff0f4224 */ /* 0x000fe200078e00ff */
[----:B------:R-:W-:Y:S01]  /*0ee0*/  ISETP.EQ.AND P0, PT, R12, 0x30, PT ;  /* 0x000000300c00780c */ /* 0x000fe20003f02270 */
[----:B------:R-:W-:Y:S01]  /*0ef0*/  @P3 IMAD.MOV.U32 R15, RZ, RZ, RZ ;  /* 0x000000ffff0f3224 */ /* 0x000fe200078e00ff */
[-C--:B------:R-:W-:Y:S02]  /*0f00*/  LOP3.LUT R6, R10, R8.reuse, R9, 0x96, !PT ;  /* 0x000000080a067212 */ /* 0x080fe400078e9609 */
[C---:B------:R-:W-:Y:S01]  /*0f10*/  ISETP.EQ.AND P4, PT, R12.reuse, 0x34, PT ;  /* 0x000000340c00780c */ /* 0x040fe20003f82270 */
[----:B------:R-:W-:Y:S01]  /*0f20*/  @P1 IMAD.MOV.U32 R15, RZ, RZ, RZ ;  /* 0x000000ffff0f1224 */ /* 0x000fe200078e00ff */
[----:B------:R-:W-:Y:S02]  /*0f30*/  @P6 LOP3.LUT R6, R5, R8, RZ, 0x3c, !PT ;  /* 0x0000000805066212 */ /* 0x000fe400078e3cff */
[----:B------:R-:W-:-:S02]  /*0f40*/  ISETP.EQ.AND P3, PT, R12, 0x38, PT ;  /* 0x000000380c00780c */ /* 0x000fc40003f62270 */
[----:B------:R-:W-:Y:S02]  /*0f50*/  LOP3.LUT R5, R8, R10, RZ, 0x30, !PT ;  /* 0x0000000a08057212 */ /* 0x000fe400078e30ff */
[----:B------:R-:W-:Y:S02]  /*0f60*/  LOP3.LUT R4, R10, R9, RZ, 0xc0, !PT ;  /* 0x000000090a047212 */ /* 0x000fe400078ec0ff */
[----:B------:R-:W-:Y:S02]  /*0f70*/  ISETP.EQ.AND P1, PT, R12, 0x3c, PT ;  /* 0x0000003c0c00780c */ /* 0x000fe40003f22270 */
[----:B------:R-:W-:Y:S02]  /*0f80*/  @!P2 LOP3.LUT R6, R4, R5, RZ, 0xfc, !PT ;  /* 0x000000050406a212 */ /* 0x000fe400078efcff */
[-C--:B------:R-:W-:Y:S02]  /*0f90*/  LOP3.LUT R4, R8, R9.reuse, RZ, 0xc0, !PT ;  /* 0x0000000908047212 */ /* 0x080fe400078ec0ff */
[----:B------:R-:W-:Y:S01]  /*0fa0*/  LOP3.LUT R5, R10, R9, RZ, 0x30, !PT ;  /* 0x000000090a057212 */ /* 0x000fe200078e30ff */
[----:B------:R-:W-:-:S03]  /*0fb0*/  VIADD R13, R13, 0x4 ;  /* 0x000000040d0d7836 */ /* 0x000fc60000000000 */
[----:B------:R-:W-:Y:S01]  /*0fc0*/  @!P5 LOP3.LUT R6, R5, R4, RZ, 0xfc, !PT ;  /* 0x000000040506d212 */ /* 0x000fe200078efcff */
[----:B------:R-:W-:Y:S01]  /*0fd0*/  @P0 IMAD.MOV.U32 R15, RZ, RZ, RZ ;  /* 0x000000ffff0f0224 */ /* 0x000fe200078e00ff */
[----:B------:R-:W-:Y:S01]  /*0fe0*/  ISETP.NE.AND P0, PT, R13, 0x40, PT ;  /* 0x000000400d00780c */ /* 0x000fe20003f05270 */
[----:B------:R-:W-:Y:S01]  /*0ff0*/  @P4 IMAD.MOV.U32 R15, RZ, RZ, RZ ;  /* 0x000000ffff0f4224 */ /* 0x000fe200078e00ff */
[----:B------:R-:W-:Y:S01]  /*1000*/  IADD3 R6, PT, PT, R22, R6, R11 ;  /* 0x0000000616067210 */ /* 0x000fe20007ffe00b */
[----:B------:R-:W-:Y:S02]  /*1010*/  @P3 IMAD.MOV.U32 R15, RZ, RZ, 0x20 ;  /* 0x00000020ff0f3424 */ /* 0x000fe400078e00ff */
[----:B------:R-:W-:Y:S01]  /*1020*/  @P1 IMAD.MOV.U32 R15, RZ, RZ, RZ ;  /* 0x000000ffff0f1224 */ /* 0x000fe200078e00ff */
[----:B------:R-:W-:-:S03]  /*1030*/  IADD3 R5, PT, PT, -R23, 0x20, RZ ;  /* 0x0000002017057810 */ /* 0x000fc60007ffe1ff */
[----:B------:R-:W-:-:S05]  /*1040*/  IMAD.IADD R6, R6, 0x1, R15 ;  /* 0x0000000106067824 */ /* 0x000fca00078e020f */
[----:B------:R-:W-:Y:S02]  /*1050*/  SHF.L.U32 R4, R6, R23, RZ ;  /* 0x0000001706047219 */ /* 0x000fe400000006ff */
[----:B------:R-:W-:-:S04]  /*1060*/  SHF.R.U32.HI R5, RZ, R5, R6 ;  /* 0x00000005ff057219 */ /* 0x000fc80000011606 */
[----:B------:R-:W-:Y:S01]  /*1070*/  IADD3 R11, PT, PT, R5, R4, R9 ;  /* 0x00000004050b7210 */ /* 0x000fe20007ffe009 */
[----:B------:R-:W-:Y:S06]  /*1080*/  @P0 BRA `(.L_x_0) ;  /* 0xfffffff0003c0947 */ /* 0x000fec000383ffff */
[----:B------:R-:W-:Y:S02]  /*1090*/  VIADD R2, R11, 0xefcdab89 ;  /* 0xefcdab890b027836 */ /* 0x000fe40000000000 */
[----:B------:R-:W-:Y:S02]  /*10a0*/  VIADD R10, R10, 0x67452301 ;  /* 0x674523010a0a7836 */ /* 0x000fe40000000000 */
[----:B------:R-:W-:Y:S01]  /*10b0*/  VIADD R9, R9, 0x98badcfe ;  /* 0x98badcfe09097836 */ /* 0x000fe20000000000 */
[----:B------:R-:W-:Y:S01]  /*10c0*/  ISETP.NE.AND P0, PT, R2, -0x1bb6314e, PT ;  /* 0xe449ceb20200780c */ /* 0x000fe20003f05270 */
[----:B------:R-:W-:-:S03]  /*10d0*/  VIADD R8, R8, 0x10325476 ;  /* 0x1032547608087836 */ /* 0x000fc60000000000 */
[----:B------:R-:W-:-:S04]  /*10e0*/  ISETP.NE.OR P0, PT, R10, 0x3c82e91, P0 ;  /* 0x03c82e910a00780c */ /* 0x000fc80000705670 */
[----:B------:R-:W-:-:S04]  /*10f0*/  ISETP.NE.OR P0, PT, R9, -0x72f9be5b, P0 ;  /* 0x8d0641a50900780c */ /* 0x000fc80000705670 */
[----:B------:R-:W-:-:S13]  /*1100*/  ISETP.NE.OR P0, PT, R8, 0x70b55a49, P0 ;  /* 0x70b55a490800780c */ /* 0x000fda0000705670 */
[----:B------:R-:W0:Y:S08]  /*1110*/  @!P0 LDC.64 R4, c[0x4][0x18] ;  /* 0x01000600ff048b82 */ /* 0x000e300000000a00 */
[----:B------:R-:W1:Y:S01]  /*1120*/  @!P0 LDC.64 R12, c[0x0][0x380] ;  /* 0x0000e000ff0c8b82 */ /* 0x000e620000000a00 */
[----:B0-----:R-:W1:Y:S01]  /*1130*/  @!P0 LDG.E R3, desc[UR4][R4.64] ;  /* 0x0000000404038981 */ /* 0x001e62000c1e1900 */
[----:B------:R-:W-:-:S02]  /*1140*/  @!P0 SHF.R.U32.HI R11, RZ, 0x10, R0 ;  /* 0x00000010ff0b8819 */ /* 0x000fc40000011600 */
[----:B------:R-:W-:Y:S02]  /*1150*/  @!P0 SHF.R.U32.HI R15, RZ, 0x8, R0 ;  /* 0x00000008ff0f8819 */ /* 0x000fe40000011600 */
[----:B-1----:R-:W-:-:S04]  /*1160*/  @!P0 IADD3 R12, P1, PT, R3, R12, RZ ;  /* 0x0000000c030c8210 */ /* 0x002fc80007f3e0ff */
[----:B------:R-:W-:Y:S02]  /*1170*/  @!P0 LEA.HI.X.SX32 R13, R3, R13, 0x1, P1 ;  /* 0x0000000d030d8211 */ /* 0x000fe400008f0eff */
[----:B------:R-:W-:-:S03]  /*1180*/  @!P0 SHF.R.U32.HI R3, RZ, 0x18, R0 ;  /* 0x00000018ff038819 */ /* 0x000fc60000011600 */
[----:B------:R-:W-:Y:S04]  /*1190*/  @!P0 STG.E.U8 desc[UR4][R12.64+0x2], R11 ;  /* 0x0000020b0c008986 */ /* 0x000fe8000c101104 */
[----:B------:R-:W-:Y:S04]  /*11a0*/  @!P0 STG.E.U8 desc[UR4][R12.64+0x3], R3 ;  /* 0x000003030c008986 */ /* 0x000fe8000c101104 */
[----:B------:R0:W-:Y:S04]  /*11b0*/  @!P0 STG.E.U8 desc[UR4][R12.64+0x1], R15 ;  /* 0x0000010f0c008986 */ /* 0x0001e8000c101104 */
[----:B------:R1:W-:Y:S04]  /*11c0*/  @!P0 STG.E.U8 desc[UR4][R12.64], R0 ;  /* 0x000000000c008986 */ /* 0x0003e8000c101104 */
[----:B------:R-:W2:Y:S01]  /*11d0*/  @!P0 LDG.E R14, desc[UR4][R4.64] ;  /* 0x00000004040e8981 */ /* 0x000ea2000c1e1900 */
[----:B------:R-:W-:-:S04]  /*11e0*/  ISETP.NE.AND P1, PT, R2, 0x342a062b, PT ;  /* 0x342a062b0200780c */ /* 0x000fc80003f25270 */
[----:B------:R-:W-:-:S04]  /*11f0*/  ISETP.NE.OR P1, PT, R10, -0x1d90b9c7, P1 ;  /* 0xe26f46390a00780c */ /* 0x000fc80000f25670 */
[----:B------:R-:W-:-:S04]  /*1200*/  ISETP.NE.OR P1, PT, R9, 0x3c9fe0cf, P1 ;  /* 0x3c9fe0cf0900780c */ /* 0x000fc80000f25670 */
[----:B------:R-:W-:-:S13]  /*1210*/  ISETP.NE.OR P1, PT, R8, 0x6848c2c8, P1 ;  /* 0x6848c2c80800780c */ /* 0x000fda0000f25670 */
[----:B------:R-:W3:Y:S01]  /*1220*/  @!P1 LDC.64 R6, c[0x4][0x18] ;  /* 0x01000600ff069b82 */ /* 0x000ee20000000a00 */
[----:B--2---:R-:W-:-:S07]  /*1230*/  @!P0 VIADD R17, R14, 0x4 ;  /* 0x000000040e118836 */ /* 0x004fce0000000000 */
[----:B0-----:R-:W1:Y:S01]  /*1240*/  @!P1 LDC.64 R14, c[0x0][0x380] ;  /* 0x0000e000ff0e9b82 */ /* 0x001e620000000a00 */
[----:B------:R0:W-:Y:S04]  /*1250*/  @!P0 STG.E desc[UR4][R4.64], R17 ;  /* 0x0000001104008986 */ /* 0x0001e8000c101904 */
[----:B---3--:R-:W1:Y:S01]  /*1260*/  @!P1 LDG.E R3, desc[UR4][R6.64] ;  /* 0x0000000406039981 */ /* 0x008e62000c1e1900 */
[--C-:B------:R-:W-:Y:S02]  /*1270*/  @!P1 SHF.R.U32.HI R11, RZ, 0x18, R0.reuse ;  /* 0x00000018ff0b9819 */ /* 0x100fe40000011600 */
[----:B------:R-:W-:Y:S02]  /*1280*/  @!P1 SHF.R.U32.HI R19, RZ, 0x8, R0 ;  /* 0x00000008ff139819 */ /* 0x000fe40000011600 */
[----:B-1----:R-:W-:-:S04]  /*1290*/  @!P1 IADD3 R12, P0, PT, R14, R3, RZ ;  /* 0x000000030e0c9210 */ /* 0x002fc80007f1e0ff */
[----:B------:R-:W-:Y:S02]  /*12a0*/  @!P1 LEA.HI.X.SX32 R13, R3, R15, 0x1, P0 ;  /* 0x0000000f030d9211 */ /* 0x000fe400000f0eff */
[----:B------:R-:W-:-:S03]  /*12b0*/  @!P1 SHF.R.U32.HI R15, RZ, 0x10, R0 ;  /* 0x00000010ff0f9819 */ /* 0x000fc60000011600 */
[----:B------:R-:W-:Y:S04]  /*12c0*/  @!P1 STG.E.U8 desc[UR4][R12.64+0x3], R11 ;  /* 0x0000030b0c009986 */ /* 0x000fe8000c101104 */
[----:B------:R1:W-:Y:S04]  /*12d0*/  @!P1 STG.E.U8 desc[UR4][R12.64+0x2], R15 ;  /* 0x0000020f0c009986 */ /* 0x0003e8000c101104 */
[----:B------:R-:W-:Y:S04]  /*12e0*/  @!P1 STG.E.U8 desc[UR4][R12.64+0x1], R19 ;  /* 0x000001130c009986 */ /* 0x000fe8000c101104 */
[----:B------:R2:W-:Y:S04]  /*12f0*/  @!P1 STG.E.U8 desc[UR4][R12.64], R0 ;  /* 0x000000000c009986 */ /* 0x0005e8000c101104 */
[----:B------:R-:W3:Y:S01]  /*1300*/  @!P1 LDG.E R3, desc[UR4][R6.64] ;  /* 0x0000000406039981 */ /* 0x000ee2000c1e1900 */
[----:B------:R-:W-:-:S04]  /*1310*/  ISETP.NE.AND P0, PT, R2, -0x48e57596, PT ;  /* 0xb71a8a6a0200780c */ /* 0x000fc80003f05270 */
[----:B------:R-:W-:-:S04]  /*1320*/  ISETP.NE.OR P0, PT, R10, -0x27dcaabb, P0 ;  /* 0xd82355450a00780c */ /* 0x000fc80000705670 */
[----:B------:R-:W-:-:S04]  /*1330*/  ISETP.NE.OR P0, PT, R9, 0x832d3c7, P0 ;  /* 0x0832d3c70900780c */ /* 0x000fc80000705670 */
[----:B------:R-:W-:-:S13]  /*1340*/  ISETP.NE.OR P0, PT, R8, -0x18e6fd02, P0 ;  /* 0xe71902fe0800780c */ /* 0x000fda0000705670 */
[----:B0-----:R-:W0:Y:S08]  /*1350*/  @!P0 LDC.64 R4, c[0x4][0x18] ;  /* 0x01000600ff048b82 */ /* 0x001e300000000a00 */
[----:B-1----:R-:W2:Y:S01]  /*1360*/  @!P0 LDC.64 R14, c[0x0][0x380] ;  /* 0x0000e000ff0e8b82 */ /* 0x002ea20000000a00 */
[----:B---3--:R-:W-:-:S05]  /*1370*/  @!P1 VIADD R3, R3, 0x4 ;  /* 0x0000000403039836 */ /* 0x008fca0000000000 */
[----:B------:R1:W-:Y:S04]  /*1380*/  @!P1 STG.E desc[UR4][R6.64], R3 ;  /* 0x0000000306009986 */ /* 0x0003e8000c101904 */
[----:B0-----:R-:W2:Y:S01]  /*1390*/  @!P0 LDG.E R11, desc[UR4][R4.64] ;  /* 0x00000004040b8981 */ /* 0x001ea2000c1e1900 */
[----:B------:R-:W-:Y:S02]  /*13a0*/  @!P0 SHF.R.U32.HI R17, RZ, 0x8, R0 ;  /* 0x00000008ff118819 */ /* 0x000fe40000011600 */
[----:B--2---:R-:W-:-:S04]  /*13b0*/  @!P0 IADD3 R12, P1, PT, R14, R11, RZ ;  /* 0x0000000b0e0c8210 */ /* 0x004fc80007f3e0ff */
[----:B------:R-:W-:Y:S02]  /*13c0*/  @!P0 LEA.HI.X.SX32 R13, R11, R15, 0x1, P1 ;  /* 0x0000000f0b0d8211 */ /* 0x000fe400008f0eff */
[--C-:B------:R-:W-:Y:S02]  /*13d0*/  @!P0 SHF.R.U32.HI R11, RZ, 0x18, R0.reuse ;  /* 0x00000018ff0b8819 */ /* 0x100fe40000011600 */
[----:B------:R-:W-:Y:S01]  /*13e0*/  @!P0 SHF.R.U32.HI R15, RZ, 0x10, R0 ;  /* 0x00000010ff0f8819 */ /* 0x000fe20000011600 */
[----:B------:R-:W-:Y:S04]  /*13f0*/  @!P0 STG.E.U8 desc[UR4][R12.64+0x1], R17 ;  /* 0x000001110c008986 */ /* 0x000fe8000c101104 */
[----:B------:R-:W-:Y:S04]  /*1400*/  @!P0 STG.E.U8 desc[UR4][R12.64+0x3], R11 ;  /* 0x0000030b0c008986 */ /* 0x000fe8000c101104 */
[----:B------:R0:W-:Y:S04]  /*1410*/  @!P0 STG.E.U8 desc[UR4][R12.64+0x2], R15 ;  /* 0x0000020f0c008986 */ /* 0x0001e8000c101104 */
[----:B------:R2:W-:Y:S04]  /*1420*/  @!P0 STG.E.U8 desc[UR4][R12.64], R0 ;  /* 0x000000000c008986 */ /* 0x0005e8000c101104 */
[----:B-1----:R-:W3:Y:S01]  /*1430*/  @!P0 LDG.E R3, desc[UR4][R4.64] ;  /* 0x0000000404038981 */ /* 0x002ee2000c1e1900 */
[----:B------:R-:W-:-:S04]  /*1440*/  ISETP.NE.AND P1, PT, R2, -0x5e07d062, PT ;  /* 0xa1f82f9e0200780c */ /* 0x000fc80003f25270 */
[----:B------:R-:W-:-:S04]  /*1450*/  ISETP.NE.OR P1, PT, R10, -0x70136419, P1 ;  /* 0x8fec9be70a00780c */ /* 0x000fc80000f25670 */
[----:B------:R-:W-:-:S04]  /*1460*/  ISETP.NE.OR P1, PT, R9, -0x8c7d6c8, P1 ;  /* 0xf73829380900780c */ /* 0x000fc80000f25670 */
[----:B------:R-:W-:-:S13]  /*1470*/  ISETP.NE.OR P1, PT, R8, -0x33a7abed, P1 ;  /* 0xcc5854130800780c */ /* 0x000fda0000f25670 */
[----:B------:R-:W1:Y:S08]  /*1480*/  @!P1 LDC.64 R6, c[0x4][0x18] ;  /* 0x01000600ff069b82 */ /* 0x000e700000000a00 */
[----:B0-----:R-:W2:Y:S01]  /*1490*/  @!P1 LDC.64 R14, c[0x0][0x380] ;  /* 0x0000e000ff0e9b82 */ /* 0x001ea20000000a00 */
[----:B---3--:R-:W-:-:S05]  /*14a0*/  @!P0 VIADD R3, R3, 0x4 ;  /* 0x0000000403038836 */ /* 0x008fca0000000000 */
[----:B------:R0:W-:Y:S04]  /*14b0*/  @!P0 STG.E desc[UR4][R4.64], R3 ;  /* 0x0000000304008986 */ /* 0x0001e8000c101904 */
[----:B-1----:R-:W2:Y:S01]  /*14c0*/  @!P1 LDG.E R11, desc[UR4][R6.64] ;  /* 0x00000004060b9981 */ /* 0x002ea2000c1e1900 */
        /* <DEDUP_REMOVED lines=9> */
[----:B0-----:R-:W3:Y:S01]  /*1560*/  @!P1 LDG.E R3, desc[UR4][R6.64] ;  /* 0x0000000406039981 */ /* 0x001ee2000c1e1900 */
[----:B------:R-:W-:-:S04]  /*1570*/  ISETP.NE.AND P0, PT, R2, -0x5e7a74a6, PT ;  /* 0xa1858b5a0200780c */ /* 0x000fc80003f05270 */
[----:B------:R-:W-:-:S04]  /*1580*/  ISETP.NE.OR P0, PT, R10, 0x283b084b, P0 ;  /* 0x283b084b0a00780c */ /* 0x000fc80000705670 */
[----:B------:R-:W-:-:S04]  /*1590*/  ISETP.NE.OR P0, PT, R9, 0x455602e6, P0 ;  /* 0x455602e60900780c */ /* 0x000fc80000705670 */
[----:B------:R-:W-:-:S13]  /*15a0*/  ISETP.NE.OR P0, PT, R8, -0x1c632c26, P0 ;  /* 0xe39cd3da0800780c */ /* 0x000fda0000705670 */
[----:B------:R-:W0:Y:S08]  /*15b0*/  @!P0 LDC.64 R4, c[0x4][0x18] ;  /* 0x01000600ff048b82 */ /* 0x000e300000000a00 */
        /* <DEDUP_REMOVED lines=14> */
[----:B------:R-:W-:-:S04]  /*16a0*/  ISETP.NE.AND P1, PT, R2, 0x4fd4c83e, PT ;  /* 0x4fd4c83e0200780c */ /* 0x000fc80003f25270 */
[----:B------:R-:W-:-:S04]  /*16b0*/  ISETP.NE.OR P1, PT, R10, -0x17005f0e, P1 ;  /* 0xe8ffa0f20a00780c */ /* 0x000fc80000f25670 */
[----:B------:R-:W-:-:S04]  /*16c0*/  ISETP.NE.OR P1, PT, R9, 0x24b6e42b, P1 ;  /* 0x24b6e42b0900780c */ /* 0x000fc80000f25670 */
        /* <DEDUP_REMOVED lines=17> */
[----:B------:R-:W-:-:S04]  /*17e0*/  ISETP.NE.OR P0, PT, R10, -0x36be727b, P0 ;  /* 0xc9418d850a00780c */ /* 0x000fc80000705670 */
[----:B------:R-:W-:-:S04]  /*17f0*/  ISETP.NE.OR P0, PT, R9, 0x6d04bb34, P0 ;  /* 0x6d04bb340900780c */ /* 0x000fc80000705670 */
[----:B------:R-:W-:-:S13]  /*1800*/  ISETP.NE.OR P0, PT, R8, 0x76f25580, P0 ;  /* 0x76f255800800780c */ /* 0x000fda0000705670 */
        /* <DEDUP_REMOVED lines=16> */
[----:B------:R-:W-:-:S04]  /*1910*/  ISETP.NE.OR P1, PT, R10, 0x4a6bcc95, P1 ;  /* 0x4a6bcc950a00780c */ /* 0x000fc80000f25670 */
        /* <DEDUP_REMOVED lines=19> */
[----:B------:R-:W-:-:S04]  /*1a50*/  ISETP.NE.OR P0, PT, R9, -0x3f2d9d03, P0 ;  /* 0xc0d262fd0900780c */ /* 0x000fc80000705670 */
        /* <DEDUP_REMOVED lines=11> */
[----:B------:R0:W-:Y:S04]  /*1b10*/  @!P0 STG.E.U8 desc[UR4][R12.64+0x1], R17 ;  /* 0x000001110c008986 */ /* 0x0001e8000c101104 */
[----:B------:R0:W-:Y:S04]  /*1b20*/  @!P0 STG.E.U8 desc[UR4][R12.64+0x3], R11 ;  /* 0x0000030b0c008986 */ /* 0x0001e8000c101104 */
[----:B------:R0:W-:Y:S04]  /*1b30*/  @!P0 STG.E.U8 desc[UR4][R12.64+0x2], R15 ;  /* 0x0000020f0c008986 */ /* 0x0001e8000c101104 */
[----:B------:R0:W-:Y:S04]  /*1b40*/  @!P0 STG.E.U8 desc[UR4][R12.64], R0 ;  /* 0x000000000c008986 */ /* 0x0001e8000c101104 */
[----:B-1----:R-:W2:Y:S01]  /*1b50*/  @!P0 LDG.E R3, desc[UR4][R4.64] ;  /* 0x0000000404038981 */ /* 0x002ea2000c1e1900 */
[----:B------:R-:W-:-:S04]  /*1b60*/  ISETP.NE.AND P1, PT, R2, 0x4530e8ae, PT ;  /* 0x4530e8ae0200780c */ /* 0x000fc80003f25270 */
[----:B------:R-:W-:-:S04]  /*1b70*/  ISETP.NE.OR P1, PT, R10, -0xa98e7c2, P1 ;  /* 0xf567183e0a00780c */ /* 0x000fc80000f25670 */
[----:B------:R-:W-:-:S04]  /*1b80*/  ISETP.NE.OR P1, PT, R9, 0x35be5f77, P1 ;  /* 0x35be5f770900780c */ /* 0x000fc80000f25670 */
[----:B------:R-:W-:Y:S01]  /*1b90*/  ISETP.NE.OR P1, PT, R8, -0x1ec395a2, P1 ;  /* 0xe13c6a5e0800780c */ /* 0x000fe20000f25670 */
[----:B--2---:R-:W-:-:S05]  /*1ba0*/  @!P0 VIADD R3, R3, 0x4 ;  /* 0x0000000403038836 */ /* 0x004fca0000000000 */
[----:B------:R0:W-:Y:S07]  /*1bb0*/  @!P0 STG.E desc[UR4][R4.64], R3 ;  /* 0x0000000304008986 */ /* 0x0001ee000c101904 */
[----:B------:R-:W-:Y:S05]  /*1bc0*/  @P1 EXIT ;  /* 0x000000000000194d */ /* 0x000fea0003800000 */
[----:B0-----:R-:W0:Y:S08]  /*1bd0*/  LDC.64 R4, c[0x4][0x18] ;  /* 0x01000600ff047b82 */ /* 0x001e300000000a00 */
[----:B------:R-:W1:Y:S01]  /*1be0*/  LDC.64 R6, c[0x0][0x380] ;  /* 0x0000e000ff067b82 */ /* 0x000e620000000a00 */
[----:B0-----:R-:W1:Y:S01]  /*1bf0*/  LDG.E R3, desc[UR4][R4.64] ;  /* 0x0000000404037981 */ /* 0x001e62000c1e1900 */
[----:B------:R-:W-:-:S02]  /*1c00*/  SHF.R.U32.HI R9, RZ, 0x18, R0 ;  /* 0x00000018ff097819 */ /* 0x000fc40000011600 */
[--C-:B------:R-:W-:Y:S02]  /*1c10*/  SHF.R.U32.HI R11, RZ, 0x10, R0.reuse ;  /* 0x00000010ff0b7819 */ /* 0x100fe40000011600 */
[----:B------:R-:W-:Y:S02]  /*1c20*/  SHF.R.U32.HI R13, RZ, 0x8, R0 ;  /* 0x00000008ff0d7819 */ /* 0x000fe40000011600 */
[----:B-1----:R-:W-:-:S04]  /*1c30*/  IADD3 R2, P0, PT, R6, R3, RZ ;  /* 0x0000000306027210 */ /* 0x002fc80007f1e0ff */
[----:B------:R-:W-:-:S05]  /*1c40*/  LEA.HI.X.SX32 R3, R3, R7, 0x1, P0 ;  /* 0x0000000703037211 */ /* 0x000fca00000f0eff */
[----:B------:R-:W-:Y:S04]  /*1c50*/  STG.E.U8 desc[UR4][R2.64+0x3], R9 ;  /* 0x0000030902007986 */ /* 0x000fe8000c101104 */
[----:B------:R-:W-:Y:S04]  /*1c60*/  STG.E.U8 desc[UR4][R2.64+0x2], R11 ;  /* 0x0000020b02007986 */ /* 0x000fe8000c101104 */
[----:B------:R-:W-:Y:S04]  /*1c70*/  STG.E.U8 desc[UR4][R2.64+0x1], R13 ;  /* 0x0000010d02007986 */ /* 0x000fe8000c101104 */
[----:B------:R-:W-:Y:S04]  /*1c80*/  STG.E.U8 desc[UR4][R2.64], R0 ;  /* 0x0000000002007986 */ /* 0x000fe8000c101104 */
[----:B------:R-:W2:Y:S02]  /*1c90*/  LDG.E R6, desc[UR4][R4.64] ;  /* 0x0000000404067981 */ /* 0x000ea4000c1e1900 */
[----:B--2---:R-:W-:-:S05]  /*1ca0*/  VIADD R7, R6, 0x4 ;  /* 0x0000000406077836 */ /* 0x004fca0000000000 */
[----:B------:R-:W-:Y:S01]  /*1cb0*/  STG.E desc[UR4][R4.64], R7 ;  /* 0x0000000704007986 */ /* 0x000fe2000c101904 */
[----:B------:R-:W-:Y:S05]  /*1cc0*/  EXIT ;  /* 0x000000000000794d */ /* 0x000fea0003800000 */
.L_x_1:
[----:B------:R-:W-:-:S00]  /*1cd0*/  BRA `(.L_x_1) ;  /* 0xfffffffc00fc7947 */ /* 0x000fc0000383ffff */
[----:B------:R-:W-:-:S00]  /*1ce0*/  NOP ;  /* 0x0000000000007918 */ /* 0x000fc00000000000 */
        /* <DEDUP_REMOVED lines=9> */
.L_x_2:


//--------------------- .nv.global.init           --------------------------
	.section	.nv.global.init,"aw",@progbits
	.align	4
.nv.global.init:
	.type		digests_4letters,@object
	.size		digests_4letters,(s_table - digests_4letters)
digests_4letters:
        /*0000*/ 	.byte	0x91, 0x2e, 0xc8, 0x03, 0xb2, 0xce, 0x49, 0xe4, 0xa5, 0x41, 0x06, 0x8d, 0x49, 0x5a, 0xb5, 0x70
        /* <DEDUP_REMOVED lines=9> */
	.type		s_table,@object
	.size		s_table,(k_table - s_table)
s_table:
        /* <DEDUP_REMOVED lines=16> */
	.type		k_table,@object
	.size		k_table,(.L_1 - k_table)
k_table:
        /* <DEDUP_REMOVED lines=16> */
.L_1:


//--------------------- .nv.shared.reserved.0     --------------------------
	.section	.nv.shared.reserved.0,"aw",@nobits
	.weak		__nv_reservedSMEM_offset_0_alias
	.size		__nv_reservedSMEM_offset_0_alias, 0, 64
	.other		__nv_reservedSMEM_offset_0_alias,@"STO_CUDA_RESERVED_SHARED STV_DEFAULT"
__nv_reservedSMEM_offset_0_alias:
	.zero		0
	.zero		64


//--------------------- .nv.global                --------------------------
	.section	.nv.global,"aw",@nobits
	.align	4
.nv.global:
	.type		pwd_num,@object
	.size		pwd_num,(.L_3 - pwd_num)
pwd_num:
	.zero		4
.L_3:


//--------------------- .nv.constant0._Z19passwordCrackKernelPc --------------------------
	.section	.nv.constant0._Z19passwordCrackKernelPc,"a",@progbits
	.sectionflags	@""
	.align	4
.nv.constant0._Z19passwordCrackKernelPc:
	.zero		904


//--------------------- SYMBOLS --------------------------

	.type		.nv.reservedSmem.offset0,@object
	.size		.nv.reservedSmem.offset0,0x4
